//
// Generated by NVIDIA NVVM Compiler
//
// Compiler Build ID: CL-36424714
// Cuda compilation tools, release 13.0, V13.0.88
// Based on NVVM 20.0.0
//

.version 9.0
.target sm_100
.address_size 64

	// .globl	_Z16depth_conv_smallPKfPfS0_iiiiiii
// _ZZ16depth_conv_smallPKfPfS0_iiiiiiiE14weights_shared has been demoted
// _ZZ14depth_conv_bigPKfPfS0_iiiiiiiE14weights_shared has been demoted
.extern .shared .align 16 .b8 bottom_data_shared[];

.visible .entry _Z16depth_conv_smallPKfPfS0_iiiiiii(
	.param .u64 .ptr .align 1 _Z16depth_conv_smallPKfPfS0_iiiiiii_param_0,
	.param .u64 .ptr .align 1 _Z16depth_conv_smallPKfPfS0_iiiiiii_param_1,
	.param .u64 .ptr .align 1 _Z16depth_conv_smallPKfPfS0_iiiiiii_param_2,
	.param .u32 _Z16depth_conv_smallPKfPfS0_iiiiiii_param_3,
	.param .u32 _Z16depth_conv_smallPKfPfS0_iiiiiii_param_4,
	.param .u32 _Z16depth_conv_smallPKfPfS0_iiiiiii_param_5,
	.param .u32 _Z16depth_conv_smallPKfPfS0_iiiiiii_param_6,
	.param .u32 _Z16depth_conv_smallPKfPfS0_iiiiiii_param_7,
	.param .u32 _Z16depth_conv_smallPKfPfS0_iiiiiii_param_8,
	.param .u32 _Z16depth_conv_smallPKfPfS0_iiiiiii_param_9
)
{
	.reg .pred 	%p<17>;
	.reg .b32 	%r<100>;
	.reg .b32 	%f<30>;
	.reg .b64 	%rd<19>;
	// demoted variable
	.shared .align 4 .b8 _ZZ16depth_conv_smallPKfPfS0_iiiiiiiE14weights_shared[36];
	ld.param.u64 	%rd3, [_Z16depth_conv_smallPKfPfS0_iiiiiii_param_0];
	ld.param.u64 	%rd4, [_Z16depth_conv_smallPKfPfS0_iiiiiii_param_1];
	ld.param.u64 	%rd5, [_Z16depth_conv_smallPKfPfS0_iiiiiii_param_2];
	ld.param.u32 	%r40, [_Z16depth_conv_smallPKfPfS0_iiiiiii_param_3];
	ld.param.u32 	%r41, [_Z16depth_conv_smallPKfPfS0_iiiiiii_param_4];
	ld.param.u32 	%r42, [_Z16depth_conv_smallPKfPfS0_iiiiiii_param_5];
	ld.param.u32 	%r43, [_Z16depth_conv_smallPKfPfS0_iiiiiii_param_6];
	ld.param.u32 	%r44, [_Z16depth_conv_smallPKfPfS0_iiiiiii_param_7];
	ld.param.u32 	%r45, [_Z16depth_conv_smallPKfPfS0_iiiiiii_param_8];
	ld.param.u32 	%r46, [_Z16depth_conv_smallPKfPfS0_iiiiiii_param_9];
	mov.u32 	%r1, %tid.x;
	shr.u32 	%r99, %r1, 5;
	mov.u32 	%r47, %ntid.x;
	shr.u32 	%r3, %r47, 5;
	and.b32  	%r4, %r1, 31;
	mov.u32 	%r5, %ctaid.x;
	mul.lo.s32 	%r6, %r44, %r44;
	setp.ge.u32 	%p1, %r1, %r6;
	@%p1 bra 	$L__BB0_13;
	not.b32 	%r48, %r1;
	add.s32 	%r49, %r6, %r48;
	shr.u32 	%r50, %r49, 7;
	add.s32 	%r7, %r50, 1;
	and.b32  	%r8, %r7, 15;
	setp.lt.u32 	%p2, %r49, 1920;
	mov.u32 	%r93, %r1;
	@%p2 bra 	$L__BB0_4;
	and.b32  	%r51, %r7, 67108848;
	neg.s32 	%r91, %r51;
	shl.b32 	%r52, %r1, 2;
	mov.u32 	%r53, bottom_data_shared;
	add.s32 	%r54, %r52, %r53;
	add.s32 	%r90, %r54, 4096;
	mov.u32 	%r93, %r1;
$L__BB0_3:
	.pragma "nounroll";
	mov.b32 	%r55, 0;
	st.shared.u32 	[%r90+-4096], %r55;
	st.shared.u32 	[%r90+-3584], %r55;
	st.shared.u32 	[%r90+-3072], %r55;
	st.shared.u32 	[%r90+-2560], %r55;
	st.shared.u32 	[%r90+-2048], %r55;
	st.shared.u32 	[%r90+-1536], %r55;
	st.shared.u32 	[%r90+-1024], %r55;
	st.shared.u32 	[%r90+-512], %r55;
	st.shared.u32 	[%r90], %r55;
	st.shared.u32 	[%r90+512], %r55;
	st.shared.u32 	[%r90+1024], %r55;
	st.shared.u32 	[%r90+1536], %r55;
	st.shared.u32 	[%r90+2048], %r55;
	st.shared.u32 	[%r90+2560], %r55;
	st.shared.u32 	[%r90+3072], %r55;
	st.shared.u32 	[%r90+3584], %r55;
	add.s32 	%r93, %r93, 2048;
	add.s32 	%r91, %r91, 16;
	add.s32 	%r90, %r90, 8192;
	setp.ne.s32 	%p3, %r91, 0;
	@%p3 bra 	$L__BB0_3;
$L__BB0_4:
	setp.eq.s32 	%p4, %r8, 0;
	@%p4 bra 	$L__BB0_13;
	and.b32  	%r18, %r7, 7;
	setp.lt.u32 	%p5, %r8, 8;
	@%p5 bra 	$L__BB0_7;
	shl.b32 	%r56, %r93, 2;
	mov.u32 	%r57, bottom_data_shared;
	add.s32 	%r58, %r57, %r56;
	mov.b32 	%r59, 0;
	st.shared.u32 	[%r58], %r59;
	st.shared.u32 	[%r58+512], %r59;
	st.shared.u32 	[%r58+1024], %r59;
	st.shared.u32 	[%r58+1536], %r59;
	st.shared.u32 	[%r58+2048], %r59;
	st.shared.u32 	[%r58+2560], %r59;
	st.shared.u32 	[%r58+3072], %r59;
	st.shared.u32 	[%r58+3584], %r59;
	add.s32 	%r93, %r93, 1024;
$L__BB0_7:
	setp.eq.s32 	%p6, %r18, 0;
	@%p6 bra 	$L__BB0_13;
	and.b32  	%r21, %r7, 3;
	setp.lt.u32 	%p7, %r18, 4;
	@%p7 bra 	$L__BB0_10;
	shl.b32 	%r60, %r93, 2;
	mov.u32 	%r61, bottom_data_shared;
	add.s32 	%r62, %r61, %r60;
	mov.b32 	%r63, 0;
	st.shared.u32 	[%r62], %r63;
	st.shared.u32 	[%r62+512], %r63;
	st.shared.u32 	[%r62+1024], %r63;
	st.shared.u32 	[%r62+1536], %r63;
	add.s32 	%r93, %r93, 512;
$L__BB0_10:
	setp.eq.s32 	%p8, %r21, 0;
	@%p8 bra 	$L__BB0_13;
	shl.b32 	%r64, %r93, 2;
	mov.u32 	%r65, bottom_data_shared;
	add.s32 	%r97, %r65, %r64;
	neg.s32 	%r96, %r21;
$L__BB0_12:
	.pragma "nounroll";
	mov.b32 	%r66, 0;
	st.shared.u32 	[%r97], %r66;
	add.s32 	%r97, %r97, 512;
	add.s32 	%r96, %r96, 1;
	setp.ne.s32 	%p9, %r96, 0;
	@%p9 bra 	$L__BB0_12;
$L__BB0_13:
	bar.sync 	0;
	setp.ge.s32 	%p10, %r99, %r42;
	@%p10 bra 	$L__BB0_18;
	mul.lo.s32 	%r67, %r42, %r5;
	mul.lo.s32 	%r68, %r67, %r42;
	cvt.s64.s32 	%rd6, %r68;
	cvt.u64.u32 	%rd7, %r4;
	add.s64 	%rd1, %rd6, %rd7;
	add.s32 	%r69, %r44, %r4;
	add.s32 	%r30, %r69, %r45;
	mov.u32 	%r98, %r99;
$L__BB0_15:
	setp.ge.u32 	%p11, %r4, %r42;
	@%p11 bra 	$L__BB0_17;
	mul.lo.s32 	%r70, %r98, %r42;
	cvt.s64.s32 	%rd9, %r70;
	add.s64 	%rd10, %rd1, %rd9;
	shl.b64 	%rd11, %rd10, 2;
	add.s64 	%rd8, %rd3, %rd11;
	// begin inline asm
	ld.global.nc.f32 %f10, [%rd8];
	// end inline asm
	mad.lo.s32 	%r71, %r98, %r44, %r30;
	shl.b32 	%r72, %r71, 2;
	mov.u32 	%r73, bottom_data_shared;
	add.s32 	%r74, %r73, %r72;
	st.shared.f32 	[%r74], %f10;
$L__BB0_17:
	add.s32 	%r98, %r98, %r3;
	setp.lt.s32 	%p12, %r98, %r42;
	@%p12 bra 	$L__BB0_15;
$L__BB0_18:
	mul.lo.s32 	%r75, %r41, %r41;
	rem.u32 	%r76, %r5, %r40;
	mul.lo.s32 	%r33, %r76, %r75;
	setp.ge.u32 	%p13, %r1, %r75;
	@%p13 bra 	$L__BB0_20;
	cvt.s64.s32 	%rd13, %r33;
	cvt.u64.u32 	%rd14, %r1;
	add.s64 	%rd15, %rd13, %rd14;
	shl.b64 	%rd16, %rd15, 2;
	add.s64 	%rd12, %rd5, %rd16;
	// begin inline asm
	ld.global.nc.f32 %f11, [%rd12];
	// end inline asm
	shl.b32 	%r77, %r1, 2;
	mov.u32 	%r78, _ZZ16depth_conv_smallPKfPfS0_iiiiiiiE14weights_shared;
	add.s32 	%r79, %r78, %r77;
	st.shared.f32 	[%r79], %f11;
$L__BB0_20:
	bar.sync 	0;
	setp.ge.s32 	%p14, %r99, %r43;
	@%p14 bra 	$L__BB0_25;
	mul.lo.s32 	%r34, %r46, %r4;
	sub.s32 	%r35, %r44, %r41;
	mul.lo.s32 	%r80, %r45, %r44;
	mul.lo.s32 	%r36, %r80, %r46;
	ld.shared.f32 	%f1, [_ZZ16depth_conv_smallPKfPfS0_iiiiiiiE14weights_shared];
	ld.shared.f32 	%f2, [_ZZ16depth_conv_smallPKfPfS0_iiiiiiiE14weights_shared+4];
	ld.shared.f32 	%f3, [_ZZ16depth_conv_smallPKfPfS0_iiiiiiiE14weights_shared+8];
	ld.shared.f32 	%f4, [_ZZ16depth_conv_smallPKfPfS0_iiiiiiiE14weights_shared+12];
	ld.shared.f32 	%f5, [_ZZ16depth_conv_smallPKfPfS0_iiiiiiiE14weights_shared+16];
	ld.shared.f32 	%f6, [_ZZ16depth_conv_smallPKfPfS0_iiiiiiiE14weights_shared+20];
	ld.shared.f32 	%f7, [_ZZ16depth_conv_smallPKfPfS0_iiiiiiiE14weights_shared+24];
	ld.shared.f32 	%f8, [_ZZ16depth_conv_smallPKfPfS0_iiiiiiiE14weights_shared+28];
	ld.shared.f32 	%f9, [_ZZ16depth_conv_smallPKfPfS0_iiiiiiiE14weights_shared+32];
	cvta.to.global.u64 	%rd2, %rd4;
	mul.lo.s32 	%r37, %r43, %r5;
$L__BB0_22:
	setp.gt.s32 	%p15, %r34, %r35;
	@%p15 bra 	$L__BB0_24;
	mad.lo.s32 	%r81, %r36, %r99, %r34;
	shl.b32 	%r82, %r81, 2;
	mov.u32 	%r83, bottom_data_shared;
	add.s32 	%r84, %r83, %r82;
	ld.shared.f32 	%f12, [%r84];
	ld.shared.f32 	%f13, [%r84+4];
	mul.f32 	%f14, %f13, %f2;
	fma.rn.f32 	%f15, %f12, %f1, %f14;
	ld.shared.f32 	%f16, [%r84+8];
	fma.rn.f32 	%f17, %f16, %f3, %f15;
	shl.b32 	%r85, %r44, 2;
	add.s32 	%r86, %r84, %r85;
	ld.shared.f32 	%f18, [%r86];
	fma.rn.f32 	%f19, %f18, %f4, %f17;
	ld.shared.f32 	%f20, [%r86+4];
	fma.rn.f32 	%f21, %f20, %f5, %f19;
	ld.shared.f32 	%f22, [%r86+8];
	fma.rn.f32 	%f23, %f22, %f6, %f21;
	add.s32 	%r87, %r86, %r85;
	ld.shared.f32 	%f24, [%r87];
	fma.rn.f32 	%f25, %f24, %f7, %f23;
	ld.shared.f32 	%f26, [%r87+4];
	fma.rn.f32 	%f27, %f26, %f8, %f25;
	ld.shared.f32 	%f28, [%r87+8];
	fma.rn.f32 	%f29, %f28, %f9, %f27;
	add.s32 	%r88, %r99, %r37;
	mad.lo.s32 	%r89, %r88, %r43, %r4;
	mul.wide.s32 	%rd17, %r89, 4;
	add.s64 	%rd18, %rd2, %rd17;
	st.global.f32 	[%rd18], %f29;
$L__BB0_24:
	add.s32 	%r99, %r99, %r3;
	setp.lt.s32 	%p16, %r99, %r43;
	@%p16 bra 	$L__BB0_22;
$L__BB0_25:
	ret;

}
	// .globl	_Z14depth_conv_bigPKfPfS0_iiiiiii
.visible .entry _Z14depth_conv_bigPKfPfS0_iiiiiii(
	.param .u64 .ptr .align 1 _Z14depth_conv_bigPKfPfS0_iiiiiii_param_0,
	.param .u64 .ptr .align 1 _Z14depth_conv_bigPKfPfS0_iiiiiii_param_1,
	.param .u64 .ptr .align 1 _Z14depth_conv_bigPKfPfS0_iiiiiii_param_2,
	.param .u32 _Z14depth_conv_bigPKfPfS0_iiiiiii_param_3,
	.param .u32 _Z14depth_conv_bigPKfPfS0_iiiiiii_param_4,
	.param .u32 _Z14depth_conv_bigPKfPfS0_iiiiiii_param_5,
	.param .u32 _Z14depth_conv_bigPKfPfS0_iiiiiii_param_6,
	.param .u32 _Z14depth_conv_bigPKfPfS0_iiiiiii_param_7,
	.param .u32 _Z14depth_conv_bigPKfPfS0_iiiiiii_param_8,
	.param .u32 _Z14depth_conv_bigPKfPfS0_iiiiiii_param_9
)
{
	.reg .pred 	%p<12>;
	.reg .b32 	%r<63>;
	.reg .b32 	%f<13>;
	.reg .b64 	%rd<24>;
	// demoted variable
	.shared .align 4 .b8 _ZZ14depth_conv_bigPKfPfS0_iiiiiiiE14weights_shared[36];
	ld.param.u64 	%rd4, [_Z14depth_conv_bigPKfPfS0_iiiiiii_param_0];
	ld.param.u64 	%rd5, [_Z14depth_conv_bigPKfPfS0_iiiiiii_param_1];
	ld.param.u64 	%rd6, [_Z14depth_conv_bigPKfPfS0_iiiiiii_param_2];
	ld.param.u32 	%r22, [_Z14depth_conv_bigPKfPfS0_iiiiiii_param_3];
	ld.param.u32 	%r23, [_Z14depth_conv_bigPKfPfS0_iiiiiii_param_4];
	ld.param.u32 	%r24, [_Z14depth_conv_bigPKfPfS0_iiiiiii_param_5];
	ld.param.u32 	%r25, [_Z14depth_conv_bigPKfPfS0_iiiiiii_param_6];
	ld.param.u32 	%r26, [_Z14depth_conv_bigPKfPfS0_iiiiiii_param_7];
	ld.param.u32 	%r27, [_Z14depth_conv_bigPKfPfS0_iiiiiii_param_8];
	ld.param.u32 	%r28, [_Z14depth_conv_bigPKfPfS0_iiiiiii_param_9];
	mov.u32 	%r1, %tid.y;
	mov.u32 	%r2, %ntid.x;
	mov.u32 	%r3, %tid.x;
	mad.lo.s32 	%r60, %r1, %r2, %r3;
	mul.lo.s32 	%r5, %r26, %r23;
	setp.ge.s32 	%p1, %r60, %r5;
	@%p1 bra 	$L__BB1_3;
	mov.u32 	%r29, %ntid.y;
	mul.lo.s32 	%r6, %r2, %r29;
$L__BB1_2:
	shl.b32 	%r30, %r60, 2;
	mov.u32 	%r31, bottom_data_shared;
	add.s32 	%r32, %r31, %r30;
	mov.b32 	%r33, 0;
	st.shared.u32 	[%r32], %r33;
	add.s32 	%r60, %r60, %r6;
	setp.lt.s32 	%p2, %r60, %r5;
	@%p2 bra 	$L__BB1_2;
$L__BB1_3:
	bar.sync 	0;
	mov.u32 	%r9, %ctaid.x;
	rem.u32 	%r10, %r9, %r25;
	sub.s32 	%r34, %r1, %r27;
	mad.lo.s32 	%r11, %r10, %r28, %r34;
	setp.ge.u32 	%p3, %r11, %r24;
	setp.ge.s32 	%p4, %r3, %r24;
	or.pred  	%p5, %p3, %p4;
	@%p5 bra 	$L__BB1_6;
	mul.lo.s32 	%r35, %r24, %r24;
	div.u32 	%r36, %r9, %r25;
	mul.lo.s32 	%r37, %r35, %r36;
	cvt.s64.s32 	%rd7, %r37;
	mul.lo.s32 	%r38, %r11, %r24;
	cvt.s64.s32 	%rd8, %r38;
	add.s64 	%rd1, %rd8, %rd7;
	mad.lo.s32 	%r12, %r26, %r1, %r27;
	mov.u32 	%r61, %r3;
$L__BB1_5:
	cvt.s64.s32 	%rd10, %r61;
	add.s64 	%rd11, %rd1, %rd10;
	shl.b64 	%rd12, %rd11, 2;
	add.s64 	%rd9, %rd4, %rd12;
	// begin inline asm
	ld.global.nc.f32 %f1, [%rd9];
	// end inline asm
	add.s32 	%r39, %r12, %r61;
	shl.b32 	%r40, %r39, 2;
	mov.u32 	%r41, bottom_data_shared;
	add.s32 	%r42, %r41, %r40;
	st.shared.f32 	[%r42], %f1;
	add.s32 	%r61, %r61, %r2;
	setp.lt.s32 	%p6, %r61, %r24;
	@%p6 bra 	$L__BB1_5;
$L__BB1_6:
	setp.ne.s32 	%p7, %r1, 0;
	setp.gt.u32 	%p8, %r3, 8;
	or.pred  	%p9, %p7, %p8;
	@%p9 bra 	$L__BB1_8;
	mul.lo.s32 	%r44, %r25, %r22;
	rem.u32 	%r45, %r9, %r44;
	div.s32 	%r46, %r45, %r25;
	mul.lo.s32 	%r47, %r46, 9;
	cvt.s64.s32 	%rd14, %r47;
	cvt.u64.u32 	%rd15, %r3;
	add.s64 	%rd16, %rd14, %rd15;
	shl.b64 	%rd17, %rd16, 2;
	add.s64 	%rd13, %rd6, %rd17;
	// begin inline asm
	ld.global.nc.f32 %f2, [%rd13];
	// end inline asm
	shl.b32 	%r48, %r3, 2;
	mov.u32 	%r49, _ZZ14depth_conv_bigPKfPfS0_iiiiiiiE14weights_shared;
	add.s32 	%r50, %r49, %r48;
	st.shared.f32 	[%r50], %f2;
$L__BB1_8:
	bar.sync 	0;
	mul.lo.s32 	%r62, %r28, %r3;
	sub.s32 	%r16, %r26, %r23;
	setp.gt.s32 	%p10, %r62, %r16;
	@%p10 bra 	$L__BB1_11;
	mul.lo.s32 	%r17, %r26, %r1;
	mov.u32 	%r51, _ZZ14depth_conv_bigPKfPfS0_iiiiiiiE14weights_shared;
	mad.lo.s32 	%r18, %r1, 12, %r51;
	sub.s32 	%r52, %r9, %r10;
	mul.lo.s32 	%r53, %r52, %r25;
	cvt.u64.u32 	%rd18, %r53;
	mul.lo.s32 	%r54, %r10, %r25;
	cvt.u64.u32 	%rd19, %r54;
	add.s64 	%rd2, %rd18, %rd19;
	mul.lo.s32 	%r19, %r28, %r2;
	cvta.to.global.u64 	%rd3, %rd5;
$L__BB1_10:
	add.s32 	%r55, %r62, %r17;
	shl.b32 	%r56, %r55, 2;
	mov.u32 	%r57, bottom_data_shared;
	add.s32 	%r58, %r57, %r56;
	ld.shared.f32 	%f3, [%r58];
	ld.shared.f32 	%f4, [%r18];
	ld.shared.f32 	%f5, [%r58+4];
	ld.shared.f32 	%f6, [%r18+4];
	mul.f32 	%f7, %f5, %f6;
	fma.rn.f32 	%f8, %f3, %f4, %f7;
	ld.shared.f32 	%f9, [%r58+8];
	ld.shared.f32 	%f10, [%r18+8];
	fma.rn.f32 	%f11, %f9, %f10, %f8;
	div.s32 	%r59, %r62, %r28;
	cvt.s64.s32 	%rd20, %r59;
	add.s64 	%rd21, %rd2, %rd20;
	shl.b64 	%rd22, %rd21, 2;
	add.s64 	%rd23, %rd3, %rd22;
	atom.global.add.f32 	%f12, [%rd23], %f11;
	add.s32 	%r62, %r62, %r19;
	setp.le.s32 	%p11, %r62, %r16;
	@%p11 bra 	$L__BB1_10;
$L__BB1_11:
	ret;

}


// ===== COMPILED SASS (sm_100) =====

	.target	sm_100

	.elftype	@"ET_EXEC"


//--------------------- .note.nv.tkinfo           --------------------------
	.section	.note.nv.tkinfo,"",@"SHT_NOTE"
	.sectionflags	@"SHF_NOTE_NV_TKINFO"
	.tkinfo
        /*0018*/ 	.word	0x00000002
        /*0030*/ 	.string	""
        /*0030*/ 	.string	"ptxas"
        /*0030*/ 	.string	"Cuda compilation tools, release 13.0, V13.0.88"
        /*0030*/ 	.string	"Build cuda_13.0.r13.0/compiler.36424714_0"
        /*0030*/ 	.string	"-arch sm_100 -m 64 "



//--------------------- .note.nv.cuinfo           --------------------------
	.section	.note.nv.cuinfo,"",@"SHT_NOTE"
	.sectionflags	@"SHF_NOTE_NV_CUINFO"
        /*0018*/ 	.short	0x0002
        /*001a*/ 	.short	0x0064
        /*001c*/ 	.short	0x0082
	.zero		2


//--------------------- .nv.info                  --------------------------
	.section	.nv.info,"",@"SHT_CUDA_INFO"
	.align	4


	//----- nvinfo : EIATTR_REGCOUNT
	.align		4
        /*0000*/ 	.byte	0x04, 0x2f
        /*0002*/ 	.short	(.L_1 - .L_0)
	.align		4
.L_0:
        /*0004*/ 	.word	index@(_Z16depth_conv_smallPKfPfS0_iiiiiii)
        /*0008*/ 	.word	0x00000020


	//----- nvinfo : EIATTR_FRAME_SIZE
	.align		4
.L_1:
        /*000c*/ 	.byte	0x04, 0x11
        /*000e*/ 	.short	(.L_3 - .L_2)
	.align		4
.L_2:
        /*0010*/ 	.word	index@(_Z16depth_conv_smallPKfPfS0_iiiiiii)
        /*0014*/ 	.word	0x00000000


	//----- nvinfo : EIATTR_REGCOUNT
	.align		4
.L_3:
        /*0018*/ 	.byte	0x04, 0x2f
        /*001a*/ 	.short	(.L_5 - .L_4)
	.align		4
.L_4:
        /*001c*/ 	.word	index@(_Z14depth_conv_bigPKfPfS0_iiiiiii)
        /*0020*/ 	.word	0x00000016


	//----- nvinfo : EIATTR_FRAME_SIZE
	.align		4
.L_5:
        /*0024*/ 	.byte	0x04, 0x11
        /*0026*/ 	.short	(.L_7 - .L_6)
	.align		4
.L_6:
        /*0028*/ 	.word	index@(_Z14depth_conv_bigPKfPfS0_iiiiiii)
        /*002c*/ 	.word	0x00000000


	//----- nvinfo : EIATTR_MIN_STACK_SIZE
	.align		4
.L_7:
        /*0030*/ 	.byte	0x04, 0x12
        /*0032*/ 	.short	(.L_9 - .L_8)
	.align		4
.L_8:
        /*0034*/ 	.word	index@(_Z14depth_conv_bigPKfPfS0_iiiiiii)
        /*0038*/ 	.word	0x00000000


	//----- nvinfo : EIATTR_MIN_STACK_SIZE
	.align		4
.L_9:
        /*003c*/ 	.byte	0x04, 0x12
        /*003e*/ 	.short	(.L_11 - .L_10)
	.align		4
.L_10:
        /*0040*/ 	.word	index@(_Z16depth_conv_smallPKfPfS0_iiiiiii)
        /*0044*/ 	.word	0x00000000
.L_11:


//--------------------- .nv.compat                --------------------------
	.section	.nv.compat,"",@"SHT_CUDA_COMPAT_INFO"
	.align	4
        /*0000*/ 	.byte	0x02, 0x09, 0x00, 0x00, 0x02, 0x02, 0x01, 0x00, 0x02, 0x05, 0x05, 0x00, 0x03, 0x07, 0x01, 0x01
        /*0010*/ 	.byte	0x02, 0x03, 0x00, 0x00, 0x02, 0x06, 0x01, 0x00, 0x04, 0x0b, 0x08, 0x00, 0x09, 0x00, 0x00, 0x00
        /*0020*/ 	.byte	0x00, 0x00, 0x00, 0x00


//--------------------- .nv.info._Z14depth_conv_bigPKfPfS0_iiiiiii --------------------------
	.section	.nv.info._Z14depth_conv_bigPKfPfS0_iiiiiii,"",@"SHT_CUDA_INFO"
	.sectionflags	@""
	.align	4


	//----- nvinfo : EIATTR_CUDA_API_VERSION
	.align		4
        /*0000*/ 	.byte	0x04, 0x37
        /*0002*/ 	.short	(.L_13 - .L_12)
.L_12:
        /*0004*/ 	.word	0x00000082


	//----- nvinfo : EIATTR_KPARAM_INFO
	.align		4
.L_13:
        /*0008*/ 	.byte	0x04, 0x17
        /*000a*/ 	.short	(.L_15 - .L_14)
.L_14:
        /*000c*/ 	.word	0x00000000
        /*0010*/ 	.short	0x0009
        /*0012*/ 	.short	0x0030
        /*0014*/ 	.byte	0x00, 0xf0, 0x11, 0x00


	//----- nvinfo : EIATTR_KPARAM_INFO
	.align		4
.L_15:
        /*0018*/ 	.byte	0x04, 0x17
        /*001a*/ 	.short	(.L_17 - .L_16)
.L_16:
        /*001c*/ 	.word	0x00000000
        /*0020*/ 	.short	0x0008
        /*0022*/ 	.short	0x002c
        /*0024*/ 	.byte	0x00, 0xf0, 0x11, 0x00


	//----- nvinfo : EIATTR_KPARAM_INFO
	.align		4
.L_17:
        /*0028*/ 	.byte	0x04, 0x17
        /*002a*/ 	.short	(.L_19 - .L_18)
.L_18:
        /*002c*/ 	.word	0x00000000
        /*0030*/ 	.short	0x0007
        /*0032*/ 	.short	0x0028
        /*0034*/ 	.byte	0x00, 0xf0, 0x11, 0x00


	//----- nvinfo : EIATTR_KPARAM_INFO
	.align		4
.L_19:
        /*0038*/ 	.byte	0x04, 0x17
        /*003a*/ 	.short	(.L_21 - .L_20)
.L_20:
        /*003c*/ 	.word	0x00000000
        /*0040*/ 	.short	0x0006
        /*0042*/ 	.short	0x0024
        /*0044*/ 	.byte	0x00, 0xf0, 0x11, 0x00


	//----- nvinfo : EIATTR_KPARAM_INFO
	.align		4
.L_21:
        /*0048*/ 	.byte	0x04, 0x17
        /*004a*/ 	.short	(.L_23 - .L_22)
.L_22:
        /*004c*/ 	.word	0x00000000
        /*0050*/ 	.short	0x0005
        /*0052*/ 	.short	0x0020
        /*0054*/ 	.byte	0x00, 0xf0, 0x11, 0x00


	//----- nvinfo : EIATTR_KPARAM_INFO
	.align		4
.L_23:
        /*0058*/ 	.byte	0x04, 0x17
        /*005a*/ 	.short	(.L_25 - .L_24)
.L_24:
        /*005c*/ 	.word	0x00000000
        /*0060*/ 	.short	0x0004
        /*0062*/ 	.short	0x001c
        /*0064*/ 	.byte	0x00, 0xf0, 0x11, 0x00


	//----- nvinfo : EIATTR_KPARAM_INFO
	.align		4
.L_25:
        /*0068*/ 	.byte	0x04, 0x17
        /*006a*/ 	.short	(.L_27 - .L_26)
.L_26:
        /*006c*/ 	.word	0x00000000
        /*0070*/ 	.short	0x0003
        /*0072*/ 	.short	0x0018
        /*0074*/ 	.byte	0x00, 0xf0, 0x11, 0x00


	//----- nvinfo : EIATTR_KPARAM_INFO
	.align		4
.L_27:
        /*0078*/ 	.byte	0x04, 0x17
        /*007a*/ 	.short	(.L_29 - .L_28)
.L_28:
        /*007c*/ 	.word	0x00000000
        /*0080*/ 	.short	0x0002
        /*0082*/ 	.short	0x0010
        /*0084*/ 	.byte	0x00, 0xf5, 0x21, 0x00


	//----- nvinfo : EIATTR_KPARAM_INFO
	.align		4
.L_29:
        /*0088*/ 	.byte	0x04, 0x17
        /*008a*/ 	.short	(.L_31 - .L_30)
.L_30:
        /*008c*/ 	.word	0x00000000
        /*0090*/ 	.short	0x0001
        /*0092*/ 	.short	0x0008
        /*0094*/ 	.byte	0x00, 0xf5, 0x21, 0x00


	//----- nvinfo : EIATTR_KPARAM_INFO
	.align		4
.L_31:
        /*0098*/ 	.byte	0x04, 0x17
        /*009a*/ 	.short	(.L_33 - .L_32)
.L_32:
        /*009c*/ 	.word	0x00000000
        /*00a0*/ 	.short	0x0000
        /*00a2*/ 	.short	0x0000
        /*00a4*/ 	.byte	0x00, 0xf5, 0x21, 0x00


	//----- nvinfo : EIATTR_SPARSE_MMA_MASK
	.align		4
.L_33:
        /*00a8*/ 	.byte	0x03, 0x50
        /*00aa*/ 	.short	0x0000


	//----- nvinfo : EIATTR_MAXREG_COUNT
	.align		4
        /*00ac*/ 	.byte	0x03, 0x1b
        /*00ae*/ 	.short	0x00ff


	//----- nvinfo : EIATTR_NUM_BARRIERS
	.align		4
        /*00b0*/ 	.byte	0x02, 0x4c
        /*00b2*/ 	.byte	0x01
	.zero		1


	//----- nvinfo : EIATTR_MERCURY_ISA_VERSION
	.align		4
        /*00b4*/ 	.byte	0x03, 0x5f
        /*00b6*/ 	.short	0x0101


	//----- nvinfo : EIATTR_VRC_CTA_INIT_COUNT
	.align		4
        /*00b8*/ 	.byte	0x02, 0x4a
	.zero		1
	.zero		1


	//----- nvinfo : EIATTR_EXIT_INSTR_OFFSETS
	.align		4
        /*00bc*/ 	.byte	0x04, 0x1c
        /*00be*/ 	.short	(.L_35 - .L_34)


	//   ....[0]....
.L_34:
        /*00c0*/ 	.word	0x00000910


	//   ....[1]....
        /*00c4*/ 	.word	0x00000cd0


	//----- nvinfo : EIATTR_CRS_STACK_SIZE
	.align		4
.L_35:
        /*00c8*/ 	.byte	0x04, 0x1e
        /*00ca*/ 	.short	(.L_37 - .L_36)
.L_36:
        /*00cc*/ 	.word	0x00000000


	//----- nvinfo : EIATTR_CBANK_PARAM_SIZE
	.align		4
.L_37:
        /*00d0*/ 	.byte	0x03, 0x19
        /*00d2*/ 	.short	0x0034


	//----- nvinfo : EIATTR_PARAM_CBANK
	.align		4
        /*00d4*/ 	.byte	0x04, 0x0a
        /*00d6*/ 	.short	(.L_39 - .L_38)
	.align		4
.L_38:
        /*00d8*/ 	.word	index@(.nv.constant0._Z14depth_conv_bigPKfPfS0_iiiiiii)
        /*00dc*/ 	.short	0x0380
        /*00de*/ 	.short	0x0034


	//----- nvinfo : EIATTR_SW_WAR
	.align		4
.L_39:
        /*00e0*/ 	.byte	0x04, 0x36
        /*00e2*/ 	.short	(.L_41 - .L_40)
.L_40:
        /*00e4*/ 	.word	0x00000008
.L_41:


//--------------------- .nv.info._Z16depth_conv_smallPKfPfS0_iiiiiii --------------------------
	.section	.nv.info._Z16depth_conv_smallPKfPfS0_iiiiiii,"",@"SHT_CUDA_INFO"
	.sectionflags	@""
	.align	4


	//----- nvinfo : EIATTR_CUDA_API_VERSION
	.align		4
        /*0000*/ 	.byte	0x04, 0x37
        /*0002*/ 	.short	(.L_43 - .L_42)
.L_42:
        /*0004*/ 	.word	0x00000082


	//----- nvinfo : EIATTR_KPARAM_INFO
	.align		4
.L_43:
        /*0008*/ 	.byte	0x04, 0x17
        /*000a*/ 	.short	(.L_45 - .L_44)
.L_44:
        /*000c*/ 	.word	0x00000000
        /*0010*/ 	.short	0x0009
        /*0012*/ 	.short	0x0030
        /*0014*/ 	.byte	0x00, 0xf0, 0x11, 0x00


	//----- nvinfo : EIATTR_KPARAM_INFO
	.align		4
.L_45:
        /*0018*/ 	.byte	0x04, 0x17
        /*001a*/ 	.short	(.L_47 - .L_46)
.L_46:
        /*001c*/ 	.word	0x00000000
        /*0020*/ 	.short	0x0008
        /*0022*/ 	.short	0x002c
        /*0024*/ 	.byte	0x00, 0xf0, 0x11, 0x00


	//----- nvinfo : EIATTR_KPARAM_INFO
	.align		4
.L_47:
        /*0028*/ 	.byte	0x04, 0x17
        /*002a*/ 	.short	(.L_49 - .L_48)
.L_48:
        /*002c*/ 	.word	0x00000000
        /*0030*/ 	.short	0x0007
        /*0032*/ 	.short	0x0028
        /*0034*/ 	.byte	0x00, 0xf0, 0x11, 0x00


	//----- nvinfo : EIATTR_KPARAM_INFO
	.align		4
.L_49:
        /*0038*/ 	.byte	0x04, 0x17
        /*003a*/ 	.short	(.L_51 - .L_50)
.L_50:
        /*003c*/ 	.word	0x00000000
        /*0040*/ 	.short	0x0006
        /*0042*/ 	.short	0x0024
        /*0044*/ 	.byte	0x00, 0xf0, 0x11, 0x00


	//----- nvinfo : EIATTR_KPARAM_INFO
	.align		4
.L_51:
        /*0048*/ 	.byte	0x04, 0x17
        /*004a*/ 	.short	(.L_53 - .L_52)
.L_52:
        /*004c*/ 	.word	0x00000000
        /*0050*/ 	.short	0x0005
        /*0052*/ 	.short	0x0020
        /*0054*/ 	.byte	0x00, 0xf0, 0x11, 0x00


	//----- nvinfo : EIATTR_KPARAM_INFO
	.align		4
.L_53:
        /*0058*/ 	.byte	0x04, 0x17
        /*005a*/ 	.short	(.L_55 - .L_54)
.L_54:
        /*005c*/ 	.word	0x00000000
        /*0060*/ 	.short	0x0004
        /*0062*/ 	.short	0x001c
        /*0064*/ 	.byte	0x00, 0xf0, 0x11, 0x00


	//----- nvinfo : EIATTR_KPARAM_INFO
	.align		4
.L_55:
        /*0068*/ 	.byte	0x04, 0x17
        /*006a*/ 	.short	(.L_57 - .L_56)
.L_56:
        /*006c*/ 	.word	0x00000000
        /*0070*/ 	.short	0x0003
        /*0072*/ 	.short	0x0018
        /*0074*/ 	.byte	0x00, 0xf0, 0x11, 0x00


	//----- nvinfo : EIATTR_KPARAM_INFO
	.align		4
.L_57:
        /*0078*/ 	.byte	0x04, 0x17
        /*007a*/ 	.short	(.L_59 - .L_58)
.L_58:
        /*007c*/ 	.word	0x00000000
        /*0080*/ 	.short	0x0002
        /*0082*/ 	.short	0x0010
        /*0084*/ 	.byte	0x00, 0xf5, 0x21, 0x00


	//----- nvinfo : EIATTR_KPARAM_INFO
	.align		4
.L_59:
        /*0088*/ 	.byte	0x04, 0x17
        /*008a*/ 	.short	(.L_61 - .L_60)
.L_60:
        /*008c*/ 	.word	0x00000000
        /*0090*/ 	.short	0x0001
        /*0092*/ 	.short	0x0008
        /*0094*/ 	.byte	0x00, 0xf5, 0x21, 0x00


	//----- nvinfo : EIATTR_KPARAM_INFO
	.align		4
.L_61:
        /*0098*/ 	.byte	0x04, 0x17
        /*009a*/ 	.short	(.L_63 - .L_62)
.L_62:
        /*009c*/ 	.word	0x00000000
        /*00a0*/ 	.short	0x0000
        /*00a2*/ 	.short	0x0000
        /*00a4*/ 	.byte	0x00, 0xf5, 0x21, 0x00


	//----- nvinfo : EIATTR_SPARSE_MMA_MASK
	.align		4
.L_63:
        /*00a8*/ 	.byte	0x03, 0x50
        /*00aa*/ 	.short	0x0000


	//----- nvinfo : EIATTR_MAXREG_COUNT
	.align		4
        /*00ac*/ 	.byte	0x03, 0x1b
        /*00ae*/ 	.short	0x00ff


	//----- nvinfo : EIATTR_NUM_BARRIERS
	.align		4
        /*00b0*/ 	.byte	0x02, 0x4c
        /*00b2*/ 	.byte	0x01
	.zero		1


	//----- nvinfo : EIATTR_MERCURY_ISA_VERSION
	.align		4
        /*00b4*/ 	.byte	0x03, 0x5f
        /*00b6*/ 	.short	0x0101


	//----- nvinfo : EIATTR_VRC_CTA_INIT_COUNT
	.align		4
        /*00b8*/ 	.byte	0x02, 0x4a
	.zero		1
	.zero		1


	//----- nvinfo : EIATTR_EXIT_INSTR_OFFSETS
	.align		4
        /*00bc*/ 	.byte	0x04, 0x1c
        /*00be*/ 	.short	(.L_65 - .L_64)


	//   ....[0]....
.L_64:
        /*00c0*/ 	.word	0x00000b10


	//   ....[1]....
        /*00c4*/ 	.word	0x00000e80


	//----- nvinfo : EIATTR_CRS_STACK_SIZE
	.align		4
.L_65:
        /*00c8*/ 	.byte	0x04, 0x1e
        /*00ca*/ 	.short	(.L_67 - .L_66)
.L_66:
        /*00cc*/ 	.word	0x00000000


	//----- nvinfo : EIATTR_CBANK_PARAM_SIZE
	.align		4
.L_67:
        /*00d0*/ 	.byte	0x03, 0x19
        /*00d2*/ 	.short	0x0034


	//----- nvinfo : EIATTR_PARAM_CBANK
	.align		4
        /*00d4*/ 	.byte	0x04, 0x0a
        /*00d6*/ 	.short	(.L_69 - .L_68)
	.align		4
.L_68:
        /*00d8*/ 	.word	index@(.nv.constant0._Z16depth_conv_smallPKfPfS0_iiiiiii)
        /*00dc*/ 	.short	0x0380
        /*00de*/ 	.short	0x0034


	//----- nvinfo : EIATTR_SW_WAR
	.align		4
.L_69:
        /*00e0*/ 	.byte	0x04, 0x36
        /*00e2*/ 	.short	(.L_71 - .L_70)
.L_70:
        /*00e4*/ 	.word	0x00000008
.L_71:


//--------------------- .nv.callgraph             --------------------------
	.section	.nv.callgraph,"",@"SHT_CUDA_CALLGRAPH"
	.align	4
	.sectionentsize	8
	.align		4
        /*0000*/ 	.word	0x00000000
	.align		4
        /*0004*/ 	.word	0xffffffff
	.align		4
        /*0008*/ 	.word	0x00000000
	.align		4
        /*000c*/ 	.word	0xfffffffe
	.align		4
        /*0010*/ 	.word	0x00000000
	.align		4
        /*0014*/ 	.word	0xfffffffd
	.align		4
        /*0018*/ 	.word	0x00000000
	.align		4
        /*001c*/ 	.word	0xfffffffc


//--------------------- .text._Z14depth_conv_bigPKfPfS0_iiiiiii --------------------------
	.section	.text._Z14depth_conv_bigPKfPfS0_iiiiiii,"ax",@progbits
	.align	128
        .global         _Z14depth_conv_bigPKfPfS0_iiiiiii
        .type           _Z14depth_conv_bigPKfPfS0_iiiiiii,@function
        .size           _Z14depth_conv_bigPKfPfS0_iiiiiii,(.L_x_31 - _Z14depth_conv_bigPKfPfS0_iiiiiii)
        .other          _Z14depth_conv_bigPKfPfS0_iiiiiii,@"STO_CUDA_ENTRY STV_DEFAULT"
_Z14depth_conv_bigPKfPfS0_iiiiiii:
.text._Z14depth_conv_bigPKfPfS0_iiiiiii:
[----:B------:R-:W-:Y:S08]  /*0000*/  LDC R1, c[0x0][0x37c] ;  /* 0x0000df00ff017b82 */ /* 0x000ff00000000800 */
[----:B------:R-:W0:Y:S01]  /*0010*/  LDC.64 R2, c[0x0][0x3a0] ;  /* 0x0000e800ff027b82 */ /* 0x000e220000000a00 */
[----:B------:R-:W1:Y:S01]  /*0020*/  LDCU UR9, c[0x0][0x3a8] ;  /* 0x00007500ff0977ac */ /* 0x000e620008000800 */
[----:B------:R-:W-:Y:S01]  /*0030*/  BSSY.RECONVERGENT B0, `(.L_x_0) ;  /* 0x0000033000007945 */ /* 0x000fe20003800200 */
[----:B------:R-:W1:Y:S05]  /*0040*/  LDCU UR12, c[0x0][0x39c] ;  /* 0x00007380ff0c77ac */ /* 0x000e6a0008000800 */
[----:B------:R-:W2:Y:S01]  /*0050*/  S2UR UR8, SR_CTAID.X ;  /* 0x00000000000879c3 */ /* 0x000ea20000002500 */
[----:B------:R-:W3:Y:S01]  /*0060*/  LDCU UR7, c[0x0][0x360] ;  /* 0x00006c00ff0777ac */ /* 0x000ee20008000800 */
[----:B------:R-:W4:Y:S06]  /*0070*/  LDCU.64 UR10, c[0x0][0x358] ;  /* 0x00006b00ff0a77ac */ /* 0x000f2c0008000a00 */
[----:B------:R-:W5:Y:S01]  /*0080*/  LDC R9, c[0x0][0x3ac] ;  /* 0x0000eb00ff097b82 */ /* 0x000f620000000800 */
[----:B-1----:R-:W-:Y:S01]  /*0090*/  UIMAD UR4, UR9, UR12, URZ ;  /* 0x0000000c090472a4 */ /* 0x002fe2000f8e02ff */
[----:B0-----:R-:W0:Y:S01]  /*00a0*/  I2F.U32.RP R0, R3 ;  /* 0x0000000300007306 */ /* 0x001e220000209000 */
[----:B------:R-:W-:Y:S01]  /*00b0*/  ISETP.NE.U32.AND P3, PT, R3, RZ, PT ;  /* 0x000000ff0300720c */ /* 0x000fe20003f65070 */
[----:B------:R-:W-:Y:S01]  /*00c0*/  UIADD3 UR6, UPT, UPT, UR9, -UR12, URZ ;  /* 0x8000000c09067290 */ /* 0x000fe2000fffe0ff */
[----:B------:R-:W-:-:S05]  /*00d0*/  LOP3.LUT R8, RZ, R3, RZ, 0x33, !PT ;  /* 0x00000003ff087212 */ /* 0x000fca00078e33ff */
[----:B0-----:R-:W0:Y:S02]  /*00e0*/  MUFU.RCP R0, R0 ;  /* 0x0000000000007308 */ /* 0x001e240000001000 */
[----:B0-----:R-:W-:Y:S02]  /*00f0*/  VIADD R4, R0, 0xffffffe ;  /* 0x0ffffffe00047836 */ /* 0x001fe40000000000 */
[----:B------:R-:W5:Y:S04]  /*0100*/  S2R R0, SR_TID.Y ;  /* 0x0000000000007919 */ /* 0x000f680000002200 */
[----:B------:R0:W1:Y:S02]  /*0110*/  F2I.FTZ.U32.TRUNC.NTZ R5, R4 ;  /* 0x0000000400057305 */ /* 0x000064000021f000 */
[----:B0-----:R-:W-:-:S02]  /*0120*/  IMAD.MOV.U32 R4, RZ, RZ, RZ ;  /* 0x000000ffff047224 */ /* 0x001fc400078e00ff */
[----:B-1----:R-:W-:-:S04]  /*0130*/  IMAD.MOV R6, RZ, RZ, -R5 ;  /* 0x000000ffff067224 */ /* 0x002fc800078e0a05 */
[----:B------:R-:W-:-:S04]  /*0140*/  IMAD R7, R6, R3, RZ ;  /* 0x0000000306077224 */ /* 0x000fc800078e02ff */
[----:B------:R-:W-:Y:S02]  /*0150*/  IMAD.HI.U32 R5, R5, R7, R4 ;  /* 0x0000000705057227 */ /* 0x000fe400078e0004 */
[----:B------:R-:W3:Y:S01]  /*0160*/  S2R R7, SR_TID.X ;  /* 0x0000000000077919 */ /* 0x000ee20000002100 */
[----:B------:R-:W0:Y:S03]  /*0170*/  LDC R4, c[0x0][0x3b0] ;  /* 0x0000ec00ff047b82 */ /* 0x000e260000000800 */
[----:B--2---:R-:W-:-:S04]  /*0180*/  IMAD.HI.U32 R15, R5, UR8, RZ ;  /* 0x00000008050f7c27 */ /* 0x004fc8000f8e00ff */
[----:B------:R-:W-:Y:S02]  /*0190*/  IMAD.MOV R6, RZ, RZ, -R15 ;  /* 0x000000ffff067224 */ /* 0x000fe400078e0a0f */
[----:B-----5:R-:W-:Y:S02]  /*01a0*/  IMAD.IADD R11, R0, 0x1, -R9 ;  /* 0x00000001000b7824 */ /* 0x020fe400078e0a09 */
[----:B------:R-:W-:-:S05]  /*01b0*/  IMAD R6, R3, R6, UR8 ;  /* 0x0000000803067e24 */ /* 0x000fca000f8e0206 */
[----:B------:R-:W-:-:S13]  /*01c0*/  ISETP.GE.U32.AND P5, PT, R6, R3, PT ;  /* 0x000000030600720c */ /* 0x000fda0003fa6070 */
[-C--:B------:R-:W-:Y:S01]  /*01d0*/  @P5 IADD3 R6, PT, PT, R6, -R3.reuse, RZ ;  /* 0x8000000306065210 */ /* 0x080fe20007ffe0ff */
[----:B---3--:R-:W-:Y:S01]  /*01e0*/  IMAD R10, R0, UR7, R7 ;  /* 0x00000007000a7c24 */ /* 0x008fe2000f8e0207 */
[C---:B------:R-:W-:Y:S01]  /*01f0*/  ISETP.GT.U32.AND P0, PT, R7.reuse, 0x8, PT ;  /* 0x000000080700780c */ /* 0x040fe20003f04070 */
[C---:B0-----:R-:W-:Y:S01]  /*0200*/  IMAD R5, R7.reuse, R4, RZ ;  /* 0x0000000407057224 */ /* 0x041fe200078e02ff */
[----:B------:R-:W-:Y:S02]  /*0210*/  ISETP.GE.U32.AND P4, PT, R6, R3, PT ;  /* 0x000000030600720c */ /* 0x000fe40003f86070 */
[----:B------:R-:W-:Y:S02]  /*0220*/  ISETP.GE.AND P6, PT, R10, UR4, PT ;  /* 0x000000040a007c0c */ /* 0x000fe4000bfc6270 */
[----:B------:R-:W-:Y:S02]  /*0230*/  ISETP.GE.AND P1, PT, R7, R2, PT ;  /* 0x000000020700720c */ /* 0x000fe40003f26270 */
[----:B------:R-:W-:-:S02]  /*0240*/  ISETP.NE.OR P0, PT, R0, RZ, P0 ;  /* 0x000000ff0000720c */ /* 0x000fc40000705670 */
[----:B------:R-:W-:-:S05]  /*0250*/  ISETP.GT.AND P2, PT, R5, UR6, PT ;  /* 0x0000000605007c0c */ /* 0x000fca000bf44270 */
[----:B------:R-:W-:-:S05]  /*0260*/  @P4 IMAD.IADD R6, R6, 0x1, -R3 ;  /* 0x0000000106064824 */ /* 0x000fca00078e0a03 */
[----:B------:R-:W-:-:S05]  /*0270*/  SEL R6, R8, R6, !P3 ;  /* 0x0000000608067207 */ /* 0x000fca0005800000 */
[----:B------:R-:W-:-:S05]  /*0280*/  IMAD R17, R6, R4, R11 ;  /* 0x0000000406117224 */ /* 0x000fca00078e020b */
[----:B------:R-:W-:Y:S01]  /*0290*/  ISETP.GE.U32.OR P1, PT, R17, R2, P1 ;  /* 0x000000021100720c */ /* 0x000fe20000f26470 */
[----:B----4-:R-:W-:-:S12]  /*02a0*/  @P6 BRA `(.L_x_1) ;  /* 0x00000000002c6947 */ /* 0x010fd80003800000 */
[----:B------:R-:W0:Y:S01]  /*02b0*/  S2R R13, SR_CgaCtaId ;  /* 0x00000000000d7919 */ /* 0x000e220000008800 */
[----:B------:R-:W1:Y:S01]  /*02c0*/  LDC R14, c[0x0][0x364] ;  /* 0x0000d900ff0e7b82 */ /* 0x000e620000000800 */
[----:B------:R-:W-:-:S05]  /*02d0*/  MOV R11, 0x400 ;  /* 0x00000400000b7802 */ /* 0x000fca0000000f00 */
[----:B------:R-:W-:Y:S02]  /*02e0*/  VIADD R12, R11, 0x30 ;  /* 0x000000300b0c7836 */ /* 0x000fe40000000000 */
[----:B-1----:R-:W-:-:S03]  /*02f0*/  IMAD R11, R14, UR7, RZ ;  /* 0x000000070e0b7c24 */ /* 0x002fc6000f8e02ff */
[----:B0-----:R-:W-:-:S07]  /*0300*/  LEA R13, R13, R12, 0x18 ;  /* 0x0000000c0d0d7211 */ /* 0x001fce00078ec0ff */
.L_x_2:
[----:B------:R-:W-:Y:S01]  /*0310*/  IMAD R12, R10, 0x4, R13 ;  /* 0x000000040a0c7824 */ /* 0x000fe200078e020d */
[----:B------:R-:W-:-:S04]  /*0320*/  IADD3 R10, PT, PT, R11, R10, RZ ;  /* 0x0000000a0b0a7210 */ /* 0x000fc80007ffe0ff */
[----:B------:R0:W-:Y:S01]  /*0330*/  STS [R12], RZ ;  /* 0x000000ff0c007388 */ /* 0x0001e20000000800 */
[----:B------:R-:W-:-:S13]  /*0340*/  ISETP.GE.AND P6, PT, R10, UR4, PT ;  /* 0x000000040a007c0c */ /* 0x000fda000bfc6270 */
[----:B0-----:R-:W-:Y:S05]  /*0350*/  @!P6 BRA `(.L_x_2) ;  /* 0xfffffffc00ece947 */ /* 0x001fea000383ffff */
.L_x_1:
[----:B------:R-:W-:Y:S05]  /*0360*/  BSYNC.RECONVERGENT B0 ;  /* 0x0000000000007941 */ /* 0x000fea0003800200 */
.L_x_0:
[----:B------:R-:W0:Y:S01]  /*0370*/  LDCU.64 UR4, c[0x0][0x380] ;  /* 0x00007000ff0477ac */ /* 0x000e220008000a00 */
[----:B------:R-:W-:Y:S01]  /*0380*/  BSSY.RECONVERGENT B0, `(.L_x_3) ;  /* 0x000001d000007945 */ /* 0x000fe20003800200 */
[----:B------:R-:W-:Y:S06]  /*0390*/  BAR.SYNC.DEFER_BLOCKING 0x0 ;  /* 0x0000000000007b1d */ /* 0x000fec0000010000 */
[----:B------:R-:W-:Y:S05]  /*03a0*/  @P1 BRA `(.L_x_4) ;  /* 0x0000000000681947 */ /* 0x000fea0003800000 */
[----:B------:R-:W1:Y:S01]  /*03b0*/  S2R R12, SR_CgaCtaId ;  /* 0x00000000000c7919 */ /* 0x000e620000008800 */
[----:B------:R-:W-:Y:S01]  /*03c0*/  @P5 VIADD R15, R15, 0x1 ;  /* 0x000000010f0f5836 */ /* 0x000fe20000000000 */
[----:B------:R-:W-:Y:S01]  /*03d0*/  MOV R11, 0x400 ;  /* 0x00000400000b7802 */ /* 0x000fe20000000f00 */
[-C--:B------:R-:W-:Y:S02]  /*03e0*/  IMAD R10, R2, R2.reuse, RZ ;  /* 0x00000002020a7224 */ /* 0x080fe400078e02ff */
[----:B------:R-:W-:Y:S02]  /*03f0*/  @P4 VIADD R15, R15, 0x1 ;  /* 0x000000010f0f4836 */ /* 0x000fe40000000000 */
[----:B------:R-:W-:Y:S02]  /*0400*/  IMAD R17, R17, R2, RZ ;  /* 0x0000000211117224 */ /* 0x000fe400078e02ff */
[----:B------:R-:W-:Y:S01]  /*0410*/  VIADD R11, R11, 0x30 ;  /* 0x000000300b0b7836 */ /* 0x000fe20000000000 */
[----:B------:R-:W-:Y:S01]  /*0420*/  SEL R15, R8, R15, !P3 ;  /* 0x0000000f080f7207 */ /* 0x000fe20005800000 */
[----:B------:R-:W-:-:S04]  /*0430*/  IMAD R9, R0, UR9, R9 ;  /* 0x0000000900097c24 */ /* 0x000fc8000f8e0209 */
[----:B------:R-:W-:-:S05]  /*0440*/  IMAD R10, R10, R15, RZ ;  /* 0x0000000f0a0a7224 */ /* 0x000fca00078e02ff */
[----:B------:R-:W-:Y:S02]  /*0450*/  IADD3 R15, P1, PT, R10, R17, RZ ;  /* 0x000000110a0f7210 */ /* 0x000fe40007f3e0ff */
[----:B------:R-:W-:-:S04]  /*0460*/  SHF.R.S32.HI R17, RZ, 0x1f, R17 ;  /* 0x0000001fff117819 */ /* 0x000fc80000011411 */
[----:B------:R-:W-:Y:S02]  /*0470*/  LEA.HI.X.SX32 R17, R10, R17, 0x1, P1 ;  /* 0x000000110a117211 */ /* 0x000fe400008f0eff */
[----:B-1----:R-:W-:Y:S01]  /*0480*/  LEA R16, R12, R11, 0x18 ;  /* 0x0000000b0c107211 */ /* 0x002fe200078ec0ff */
[----:B------:R-:W-:-:S07]  /*0490*/  IMAD.MOV.U32 R12, RZ, RZ, R7 ;  /* 0x000000ffff0c7224 */ /* 0x000fce00078e0007 */
.L_x_5:
[----:B------:R-:W-:-:S04]  /*04a0*/  IADD3 R11, P1, PT, R12, R15, RZ ;  /* 0x0000000f0c0b7210 */ /* 0x000fc80007f3e0ff */
[----:B------:R-:W-:Y:S02]  /*04b0*/  LEA.HI.X.SX32 R14, R12, R17, 0x1, P1 ;  /* 0x000000110c0e7211 */ /* 0x000fe400008f0eff */
[----:B01----:R-:W-:-:S04]  /*04c0*/  LEA R10, P1, R11, UR4, 0x2 ;  /* 0x000000040b0a7c11 */ /* 0x003fc8000f8210ff */
[----:B------:R-:W-:-:S05]  /*04d0*/  LEA.HI.X R11, R11, UR5, R14, 0x2, P1 ;  /* 0x000000050b0b7c11 */ /* 0x000fca00088f140e */
[----:B------:R-:W2:Y:S01]  /*04e0*/  LDG.E.CONSTANT R10, desc[UR10][R10.64] ;  /* 0x0000000a0a0a7981 */ /* 0x000ea2000c1e9900 */
[----:B------:R-:W-:Y:S01]  /*04f0*/  IADD3 R13, PT, PT, R9, R12, RZ ;  /* 0x0000000c090d7210 */ /* 0x000fe20007ffe0ff */
[----:B------:R-:W-:-:S04]  /*0500*/  VIADD R12, R12, UR7 ;  /* 0x000000070c0c7c36 */ /* 0x000fc80008000000 */
[----:B------:R-:W-:Y:S01]  /*0510*/  IMAD R13, R13, 0x4, R16 ;  /* 0x000000040d0d7824 */ /* 0x000fe200078e0210 */
[----:B------:R-:W-:-:S04]  /*0520*/  ISETP.GE.AND P1, PT, R12, R2, PT ;  /* 0x000000020c00720c */ /* 0x000fc80003f26270 */
[----:B--2---:R1:W-:Y:S09]  /*0530*/  STS [R13], R10 ;  /* 0x0000000a0d007388 */ /* 0x0043f20000000800 */
[----:B------:R-:W-:Y:S05]  /*0540*/  @!P1 BRA `(.L_x_5) ;  /* 0xfffffffc00d49947 */ /* 0x000fea000383ffff */
.L_x_4:
[----:B0-----:R-:W-:Y:S05]  /*0550*/  BSYNC.RECONVERGENT B0 ;  /* 0x0000000000007941 */ /* 0x001fea0003800200 */
.L_x_3:
[----:B------:R-:W-:Y:S04]  /*0560*/  BSSY.RECONVERGENT B0, `(.L_x_6) ;  /* 0x0000039000007945 */ /* 0x000fe80003800200 */
[----:B------:R-:W-:Y:S05]  /*0570*/  @P0 BRA `(.L_x_7) ;  /* 0x0000000000dc0947 */ /* 0x000fea0003800000 */
[----:B------:R-:W0:Y:S01]  /*0580*/  LDC R2, c[0x0][0x398] ;  /* 0x0000e600ff027b82 */ /* 0x000e220000000800 */
[----:B------:R-:W2:Y:S01]  /*0590*/  LDCU.64 UR4, c[0x0][0x390] ;  /* 0x00007200ff0477ac */ /* 0x000ea20008000a00 */
[----:B0-----:R-:W-:Y:S01]  /*05a0*/  IMAD R9, R3, R2, RZ ;  /* 0x0000000203097224 */ /* 0x001fe200078e02ff */
[----:B------:R-:W-:-:S03]  /*05b0*/  IABS R2, R3 ;  /* 0x0000000300027213 */ /* 0x000fc60000000000 */
[----:B------:R-:W0:Y:S01]  /*05c0*/  I2F.U32.RP R12, R9 ;  /* 0x00000009000c7306 */ /* 0x000e220000209000 */
[----:B------:R-:W-:Y:S01]  /*05d0*/  IMAD.MOV R15, RZ, RZ, -R9 ;  /* 0x000000ffff0f7224 */ /* 0x000fe200078e0a09 */
[----:B------:R-:W-:-:S06]  /*05e0*/  ISETP.NE.U32.AND P1, PT, R9, RZ, PT ;  /* 0x000000ff0900720c */ /* 0x000fcc0003f25070 */
[----:B-1----:R-:W1:Y:S08]  /*05f0*/  I2F.RP R13, R2 ;  /* 0x00000002000d7306 */ /* 0x002e700000209400 */
[----:B0-----:R-:W0:Y:S08]  /*0600*/  MUFU.RCP R12, R12 ;  /* 0x0000000c000c7308 */ /* 0x001e300000001000 */
[----:B-1----:R-:W-:Y:S01]  /*0610*/  MUFU.RCP R13, R13 ;  /* 0x0000000d000d7308 */ /* 0x002fe20000001000 */
[----:B0-----:R-:W-:-:S07]  /*0620*/  VIADD R10, R12, 0xffffffe ;  /* 0x0ffffffe0c0a7836 */ /* 0x001fce0000000000 */
[----:B------:R0:W1:Y:S02]  /*0630*/  F2I.FTZ.U32.TRUNC.NTZ R11, R10 ;  /* 0x0000000a000b7305 */ /* 0x000064000021f000 */
[----:B0-----:R-:W-:Y:S02]  /*0640*/  HFMA2 R10, -RZ, RZ, 0, 0 ;  /* 0x00000000ff0a7431 */ /* 0x001fe400000001ff */
[----:B-1----:R-:W-:-:S04]  /*0650*/  IMAD R15, R15, R11, RZ ;  /* 0x0000000b0f0f7224 */ /* 0x002fc800078e02ff */
[----:B------:R-:W-:-:S04]  /*0660*/  IMAD.HI.U32 R11, R11, R15, R10 ;  /* 0x0000000f0b0b7227 */ /* 0x000fc800078e000a */
[----:B------:R-:W-:Y:S02]  /*0670*/  VIADD R10, R13, 0xffffffe ;  /* 0x0ffffffe0d0a7836 */ /* 0x000fe40000000000 */
[----:B------:R-:W-:-:S04]  /*0680*/  IMAD.HI.U32 R11, R11, UR8, RZ ;  /* 0x000000080b0b7c27 */ /* 0x000fc8000f8e00ff */
[----:B------:R-:W-:Y:S02]  /*0690*/  IMAD.MOV R12, RZ, RZ, -R11 ;  /* 0x000000ffff0c7224 */ /* 0x000fe400078e0a0b */
[----:B------:R0:W1:Y:S02]  /*06a0*/  F2I.FTZ.U32.TRUNC.NTZ R11, R10 ;  /* 0x0000000a000b7305 */ /* 0x000064000021f000 */
[----:B------:R-:W-:-:S05]  /*06b0*/  IMAD R12, R9, R12, UR8 ;  /* 0x00000008090c7e24 */ /* 0x000fca000f8e020c */
[----:B------:R-:W-:Y:S01]  /*06c0*/  ISETP.GE.U32.AND P0, PT, R12, R9, PT ;  /* 0x000000090c00720c */ /* 0x000fe20003f06070 */
[----:B0-----:R-:W-:Y:S02]  /*06d0*/  IMAD.MOV.U32 R10, RZ, RZ, RZ ;  /* 0x000000ffff0a7224 */ /* 0x001fe400078e00ff */
[----:B-1----:R-:W-:-:S10]  /*06e0*/  IMAD.MOV R15, RZ, RZ, -R11 ;  /* 0x000000ffff0f7224 */ /* 0x002fd400078e0a0b */
[----:B------:R-:W-:-:S05]  /*06f0*/  @P0 IMAD.IADD R12, R12, 0x1, -R9 ;  /* 0x000000010c0c0824 */ /* 0x000fca00078e0a09 */
[----:B------:R-:W-:-:S13]  /*0700*/  ISETP.GE.U32.AND P0, PT, R12, R9, PT ;  /* 0x000000090c00720c */ /* 0x000fda0003f06070 */
[----:B------:R-:W-:Y:S02]  /*0710*/  @P0 IADD3 R12, PT, PT, -R9, R12, RZ ;  /* 0x0000000c090c0210 */ /* 0x000fe40007ffe1ff */
[----:B------:R-:W-:Y:S01]  /*0720*/  @!P1 LOP3.LUT R12, RZ, R9, RZ, 0x33, !PT ;  /* 0x00000009ff0c9212 */ /* 0x000fe200078e33ff */
[----:B------:R-:W-:-:S03]  /*0730*/  IMAD R9, R15, R2, RZ ;  /* 0x000000020f097224 */ /* 0x000fc600078e02ff */
[----:B------:R-:W-:Y:S01]  /*0740*/  IABS R13, R12 ;  /* 0x0000000c000d7213 */ /* 0x000fe20000000000 */
[----:B------:R-:W-:Y:S01]  /*0750*/  IMAD.HI.U32 R10, R11, R9, R10 ;  /* 0x000000090b0a7227 */ /* 0x000fe200078e000a */
[----:B------:R-:W-:-:S03]  /*0760*/  LOP3.LUT R12, R12, R3, RZ, 0x3c, !PT ;  /* 0x000000030c0c7212 */ /* 0x000fc600078e3cff */
[----:B------:R-:W-:Y:S01]  /*0770*/  IMAD.MOV.U32 R9, RZ, RZ, R13 ;  /* 0x000000ffff097224 */ /* 0x000fe200078e000d */
[----:B------:R-:W-:-:S03]  /*0780*/  ISETP.GE.AND P3, PT, R12, RZ, PT ;  /* 0x000000ff0c00720c */ /* 0x000fc60003f66270 */
[----:B------:R-:W-:-:S04]  /*0790*/  IMAD.HI.U32 R10, R10, R9, RZ ;  /* 0x000000090a0a7227 */ /* 0x000fc800078e00ff */
[----:B------:R-:W-:-:S04]  /*07a0*/  IMAD.MOV R11, RZ, RZ, -R10 ;  /* 0x000000ffff0b7224 */ /* 0x000fc800078e0a0a */
[----:B------:R-:W-:-:S05]  /*07b0*/  IMAD R9, R2, R11, R9 ;  /* 0x0000000b02097224 */ /* 0x000fca00078e0209 */
[----:B------:R-:W-:-:S13]  /*07c0*/  ISETP.GT.U32.AND P1, PT, R2, R9, PT ;  /* 0x000000090200720c */ /* 0x000fda0003f24070 */
[----:B------:R-:W-:Y:S01]  /*07d0*/  @!P1 IMAD.IADD R9, R9, 0x1, -R2 ;  /* 0x0000000109099824 */ /* 0x000fe200078e0a02 */
[----:B------:R-:W-:-:S04]  /*07e0*/  @!P1 IADD3 R10, PT, PT, R10, 0x1, RZ ;  /* 0x000000010a0a9810 */ /* 0x000fc80007ffe0ff */
[----:B------:R-:W-:-:S13]  /*07f0*/  ISETP.GE.U32.AND P0, PT, R9, R2, PT ;  /* 0x000000020900720c */ /* 0x000fda0003f06070 */
[----:B------:R-:W-:Y:S01]  /*0800*/  @P0 VIADD R10, R10, 0x1 ;  /* 0x000000010a0a0836 */ /* 0x000fe20000000000 */
[----:B------:R-:W-:-:S03]  /*0810*/  ISETP.NE.AND P0, PT, R3, RZ, PT ;  /* 0x000000ff0300720c */ /* 0x000fc60003f05270 */
[----:B------:R-:W-:-:S05]  /*0820*/  @!P3 IMAD.MOV R10, RZ, RZ, -R10 ;  /* 0x000000ffff0ab224 */ /* 0x000fca00078e0a0a */
[----:B------:R-:W-:-:S05]  /*0830*/  SEL R8, R8, R10, !P0 ;  /* 0x0000000a08087207 */ /* 0x000fca0004000000 */
[----:B------:R-:W-:-:S05]  /*0840*/  IMAD R8, R8, 0x9, RZ ;  /* 0x0000000908087824 */ /* 0x000fca00078e02ff */
[----:B------:R-:W-:-:S04]  /*0850*/  IADD3 R2, P0, PT, R8, R7, RZ ;  /* 0x0000000708027210 */ /* 0x000fc80007f1e0ff */
[----:B------:R-:W-:Y:S02]  /*0860*/  LEA.HI.X.SX32 R9, R8, RZ, 0x1, P0 ;  /* 0x000000ff08097211 */ /* 0x000fe400000f0eff */
[----:B--2---:R-:W-:-:S04]  /*0870*/  LEA R8, P0, R2, UR4, 0x2 ;  /* 0x0000000402087c11 */ /* 0x004fc8000f8010ff */
[----:B------:R-:W-:-:S05]  /*0880*/  LEA.HI.X R9, R2, UR5, R9, 0x2, P0 ;  /* 0x0000000502097c11 */ /* 0x000fca00080f1409 */
[----:B------:R-:W2:Y:S01]  /*0890*/  LDG.E.CONSTANT R8, desc[UR10][R8.64] ;  /* 0x0000000a08087981 */ /* 0x000ea2000c1e9900 */
[----:B------:R-:W0:Y:S01]  /*08a0*/  S2UR UR5, SR_CgaCtaId ;  /* 0x00000000000579c3 */ /* 0x000e220000008800 */
[----:B------:R-:W-:Y:S02]  /*08b0*/  UMOV UR4, 0x400 ;  /* 0x0000040000047882 */ /* 0x000fe40000000000 */
[----:B0-----:R-:W-:-:S06]  /*08c0*/  ULEA UR4, UR5, UR4, 0x18 ;  /* 0x0000000405047291 */ /* 0x001fcc000f8ec0ff */
[----:B------:R-:W-:-:S05]  /*08d0*/  LEA R7, R7, UR4, 0x2 ;  /* 0x0000000407077c11 */ /* 0x000fca000f8e10ff */
[----:B--2---:R0:W-:Y:S02]  /*08e0*/  STS [R7], R8 ;  /* 0x0000000807007388 */ /* 0x0041e40000000800 */
.L_x_7:
[----:B------:R-:W-:Y:S05]  /*08f0*/  BSYNC.RECONVERGENT B0 ;  /* 0x0000000000007941 */ /* 0x000fea0003800200 */
.L_x_6:
[----:B------:R-:W-:Y:S06]  /*0900*/  BAR.SYNC.DEFER_BLOCKING 0x0 ;  /* 0x0000000000007b1d */ /* 0x000fec0000010000 */
[----:B------:R-:W-:Y:S05]  /*0910*/  @P2 EXIT ;  /* 0x000000000000294d */ /* 0x000fea0003800000 */
[----:B------:R-:W2:Y:S01]  /*0920*/  S2R R16, SR_CgaCtaId ;  /* 0x0000000000107919 */ /* 0x000ea20000008800 */
[----:B0-----:R-:W-:Y:S01]  /*0930*/  IABS R8, R4 ;  /* 0x0000000400087213 */ /* 0x001fe20000000000 */
[----:B------:R-:W0:Y:S01]  /*0940*/  LDC R12, c[0x0][0x3b0] ;  /* 0x0000ec00ff0c7b82 */ /* 0x000e220000000800 */
[----:B------:R-:W-:Y:S01]  /*0950*/  MOV R15, 0x400 ;  /* 0x00000400000f7802 */ /* 0x000fe20000000f00 */
[----:B------:R-:W3:Y:S01]  /*0960*/  LDCU.64 UR4, c[0x0][0x388] ;  /* 0x00007100ff0477ac */ /* 0x000ee20008000a00 */
[----:B-1----:R-:W1:Y:S01]  /*0970*/  I2F.RP R13, R8 ;  /* 0x00000008000d7306 */ /* 0x002e620000209400 */
[----:B------:R-:W-:Y:S02]  /*0980*/  IADD3 R14, PT, PT, -R6, UR8, RZ ;  /* 0x00000008060e7c10 */ /* 0x000fe4000fffe1ff */
[----:B------:R-:W-:Y:S01]  /*0990*/  ISETP.NE.AND P0, PT, R4, RZ, PT ;  /* 0x000000ff0400720c */ /* 0x000fe20003f05270 */
[----:B------:R-:W4:Y:S02]  /*09a0*/  LDCU UR8, c[0x0][0x3a8] ;  /* 0x00007500ff0877ac */ /* 0x000f240008000800 */
[----:B------:R-:W-:-:S02]  /*09b0*/  IMAD R14, R14, R3, RZ ;  /* 0x000000030e0e7224 */ /* 0x000fc400078e02ff */
[----:B-1----:R-:W1:Y:S01]  /*09c0*/  MUFU.RCP R13, R13 ;  /* 0x0000000d000d7308 */ /* 0x002e620000001000 */
[----:B--2---:R-:W-:Y:S01]  /*09d0*/  LEA R7, R16, R15, 0x18 ;  /* 0x0000000f10077211 */ /* 0x004fe200078ec0ff */
[----:B------:R-:W-:-:S04]  /*09e0*/  VIADD R15, R15, 0x30 ;  /* 0x000000300f0f7836 */ /* 0x000fc80000000000 */
[----:B------:R-:W-:Y:S02]  /*09f0*/  IMAD R2, R0, 0xc, R7 ;  /* 0x0000000c00027824 */ /* 0x000fe400078e0207 */
[----:B-1----:R-:W-:Y:S02]  /*0a00*/  VIADD R7, R13, 0xffffffe ;  /* 0x0ffffffe0d077836 */ /* 0x002fe40000000000 */
[----:B------:R-:W-:Y:S01]  /*0a10*/  IMAD R13, R6, R3, RZ ;  /* 0x00000003060d7224 */ /* 0x000fe200078e02ff */
[----:B------:R1:W2:Y:S01]  /*0a20*/  LDS R9, [R2] ;  /* 0x0000000002097984 */ /* 0x0002a20000000800 */
[----:B------:R-:W-:Y:S02]  /*0a30*/  IMAD.MOV.U32 R6, RZ, RZ, RZ ;  /* 0x000000ffff067224 */ /* 0x000fe400078e00ff */
[----:B------:R-:W5:Y:S01]  /*0a40*/  F2I.FTZ.U32.TRUNC.NTZ R7, R7 ;  /* 0x0000000700077305 */ /* 0x000f62000021f000 */
[----:B------:R1:W0:Y:S01]  /*0a50*/  LDS R10, [R2+0x4] ;  /* 0x00000400020a7984 */ /* 0x0002220000000800 */
[----:B------:R-:W-:-:S02]  /*0a60*/  IADD3 R13, P1, PT, R14, R13, RZ ;  /* 0x0000000d0e0d7210 */ /* 0x000fc40007f3e0ff */
[----:B------:R-:W-:Y:S01]  /*0a70*/  LEA R14, R16, R15, 0x18 ;  /* 0x0000000f100e7211 */ /* 0x000fe200078ec0ff */
[----:B------:R1:W0:Y:S01]  /*0a80*/  LDS R11, [R2+0x8] ;  /* 0x00000800020b7984 */ /* 0x0002220000000800 */
[----:B-----5:R-:W-:-:S05]  /*0a90*/  IADD3 R17, PT, PT, RZ, -R7, RZ ;  /* 0x80000007ff117210 */ /* 0x020fca0007ffe0ff */
[----:B------:R-:W-:-:S04]  /*0aa0*/  IMAD.MOV.U32 R3, RZ, RZ, R17 ;  /* 0x000000ffff037224 */ /* 0x000fc800078e0011 */
[----:B------:R-:W-:-:S04]  /*0ab0*/  IMAD R3, R3, R8, RZ ;  /* 0x0000000803037224 */ /* 0x000fc800078e02ff */
[----:B------:R-:W-:Y:S01]  /*0ac0*/  IMAD.HI.U32 R6, R7, R3, R6 ;  /* 0x0000000307067227 */ /* 0x000fe200078e0006 */
[----:B------:R-:W-:Y:S02]  /*0ad0*/  LOP3.LUT R7, RZ, R4, RZ, 0x33, !PT ;  /* 0x00000004ff077212 */ /* 0x000fe400078e33ff */
[----:B-1-34-:R-:W-:-:S07]  /*0ae0*/  IADD3.X R4, PT, PT, RZ, RZ, RZ, P1, !PT ;  /* 0x000000ffff047210 */ /* 0x01afce0000ffe4ff */
.L_x_8:
[----:B------:R-:W-:Y:S01]  /*0af0*/  IABS R19, R5 ;  /* 0x0000000500137213 */ /* 0x000fe20000000000 */
[----:B-1----:R-:W-:Y:S01]  /*0b00*/  IMAD R3, R0, UR8, R5 ;  /* 0x0000000800037c24 */ /* 0x002fe2000f8e0205 */
[----:B0-----:R-:W-:-:S03]  /*0b10*/  IABS R18, R12 ;  /* 0x0000000c00127213 */ /* 0x001fc60000000000 */
[----:B------:R-:W-:-:S04]  /*0b20*/  IMAD.HI.U32 R2, R6, R19, RZ ;  /* 0x0000001306027227 */ /* 0x000fc800078e00ff */
[----:B------:R-:W-:Y:S02]  /*0b30*/  IMAD.MOV R16, RZ, RZ, -R2 ;  /* 0x000000ffff107224 */ /* 0x000fe400078e0a02 */
[----:B------:R-:W-:Y:S02]  /*0b40*/  IMAD R3, R3, 0x4, R14 ;  /* 0x0000000403037824 */ /* 0x000fe400078e020e */
[----:B------:R-:W-:-:S03]  /*0b50*/  IMAD R19, R18, R16, R19 ;  /* 0x0000001012137224 */ /* 0x000fc600078e0213 */
[----:B------:R-:W0:Y:S02]  /*0b60*/  LDS R15, [R3+0x4] ;  /* 0x00000400030f7984 */ /* 0x000e240000000800 */
[----:B------:R-:W-:Y:S02]  /*0b70*/  ISETP.GT.U32.AND P2, PT, R8, R19, PT ;  /* 0x000000130800720c */ /* 0x000fe40003f44070 */
[----:B------:R-:W2:Y:S04]  /*0b80*/  LDS R16, [R3] ;  /* 0x0000000003107984 */ /* 0x000ea80000000800 */
[----:B------:R-:W1:Y:S07]  /*0b90*/  LDS R17, [R3+0x8] ;  /* 0x0000080003117984 */ /* 0x000e6e0000000800 */
[----:B------:R-:W-:Y:S01]  /*0ba0*/  @!P2 IMAD.IADD R19, R19, 0x1, -R18 ;  /* 0x000000011313a824 */ /* 0x000fe200078e0a12 */
[----:B------:R-:W-:-:S02]  /*0bb0*/  LOP3.LUT R18, R5, R12, RZ, 0x3c, !PT ;  /* 0x0000000c05127212 */ /* 0x000fc400078e3cff */
[----:B------:R-:W-:Y:S02]  /*0bc0*/  @!P2 IADD3 R2, PT, PT, R2, 0x1, RZ ;  /* 0x000000010202a810 */ /* 0x000fe40007ffe0ff */
[----:B------:R-:W-:Y:S02]  /*0bd0*/  ISETP.GE.U32.AND P1, PT, R19, R8, PT ;  /* 0x000000081300720c */ /* 0x000fe40003f26070 */
[----:B------:R-:W-:-:S11]  /*0be0*/  ISETP.GE.AND P3, PT, R18, RZ, PT ;  /* 0x000000ff1200720c */ /* 0x000fd60003f66270 */
[----:B------:R-:W-:-:S04]  /*0bf0*/  @P1 VIADD R2, R2, 0x1 ;  /* 0x0000000102021836 */ /* 0x000fc80000000000 */
[----:B------:R-:W-:Y:S02]  /*0c00*/  @!P3 IMAD.MOV R2, RZ, RZ, -R2 ;  /* 0x000000ffff02b224 */ /* 0x000fe400078e0a02 */
[----:B0-----:R-:W-:-:S03]  /*0c10*/  FMUL R15, R15, R10 ;  /* 0x0000000a0f0f7220 */ /* 0x001fc60000400000 */
[----:B------:R-:W-:Y:S01]  /*0c20*/  SEL R2, R7, R2, !P0 ;  /* 0x0000000207027207 */ /* 0x000fe20004000000 */
[----:B------:R-:W-:Y:S02]  /*0c30*/  IMAD R5, R12, UR7, R5 ;  /* 0x000000070c057c24 */ /* 0x000fe4000f8e0205 */
[----:B--2---:R-:W-:Y:S01]  /*0c40*/  FFMA R16, R16, R9, R15 ;  /* 0x0000000910107223 */ /* 0x004fe2000000000f */
[----:B------:R-:W-:-:S03]  /*0c50*/  IADD3 R18, P1, PT, R2, R13, RZ ;  /* 0x0000000d02127210 */ /* 0x000fc60007f3e0ff */
[----:B-1----:R-:W-:Y:S01]  /*0c60*/  FFMA R17, R17, R11, R16 ;  /* 0x0000000b11117223 */ /* 0x002fe20000000010 */
[----:B------:R-:W-:Y:S02]  /*0c70*/  LEA.HI.X.SX32 R3, R2, R4, 0x1, P1 ;  /* 0x0000000402037211 */ /* 0x000fe400008f0eff */
[----:B------:R-:W-:-:S04]  /*0c80*/  LEA R2, P1, R18, UR4, 0x2 ;  /* 0x0000000412027c11 */ /* 0x000fc8000f8210ff */
[----:B------:R-:W-:Y:S02]  /*0c90*/  LEA.HI.X R3, R18, UR5, R3, 0x2, P1 ;  /* 0x0000000512037c11 */ /* 0x000fe400088f1403 */
[----:B------:R-:W-:-:S03]  /*0ca0*/  ISETP.GT.AND P1, PT, R5, UR6, PT ;  /* 0x0000000605007c0c */ /* 0x000fc6000bf24270 */
[----:B------:R1:W-:Y:S10]  /*0cb0*/  REDG.E.ADD.F32.FTZ.RN.STRONG.GPU desc[UR10][R2.64], R17 ;  /* 0x00000011020079a6 */ /* 0x0003f4000c12f30a */
[----:B------:R-:W-:Y:S05]  /*0cc0*/  @!P1 BRA `(.L_x_8) ;  /* 0xfffffffc00889947 */ /* 0x000fea000383ffff */
[----:B------:R-:W-:Y:S05]  /*0cd0*/  EXIT ;  /* 0x000000000000794d */ /* 0x000fea0003800000 */
.L_x_9:
[----:B------:R-:W-:-:S00]  /*0ce0*/  BRA `(.L_x_9) ;  /* 0xfffffffc00fc7947 */ /* 0x000fc0000383ffff */
[----:B------:R-:W-:-:S00]  /*0cf0*/  NOP ;  /* 0x0000000000007918 */ /* 0x000fc00000000000 */
        /* <DEDUP_REMOVED lines=8> */
.L_x_31:


//--------------------- .text._Z16depth_conv_smallPKfPfS0_iiiiiii --------------------------
	.section	.text._Z16depth_conv_smallPKfPfS0_iiiiiii,"ax",@progbits
	.align	128
        .global         _Z16depth_conv_smallPKfPfS0_iiiiiii
        .type           _Z16depth_conv_smallPKfPfS0_iiiiiii,@function
        .size           _Z16depth_conv_smallPKfPfS0_iiiiiii,(.L_x_32 - _Z16depth_conv_smallPKfPfS0_iiiiiii)
        .other          _Z16depth_conv_smallPKfPfS0_iiiiiii,@"STO_CUDA_ENTRY STV_DEFAULT"
_Z16depth_conv_smallPKfPfS0_iiiiiii:
.text._Z16depth_conv_smallPKfPfS0_iiiiiii:
[----:B------:R-:W-:Y:S01]  /*0000*/  LDC R1, c[0x0][0x37c] ;  /* 0x0000df00ff017b82 */ /* 0x000fe20000000800 */
[----:B------:R-:W0:Y:S01]  /*0010*/  S2R R2, SR_TID.X ;  /* 0x0000000000027919 */ /* 0x000e220000002100 */
[----:B------:R-:W1:Y:S06]  /*0020*/  LDCU UR10, c[0x0][0x3a8] ;  /* 0x00007500ff0a77ac */ /* 0x000e6c0008000800 */
[----:B------:R-:W2:Y:S01]  /*0030*/  LDC R0, c[0x0][0x360] ;  /* 0x0000d800ff007b82 */ /* 0x000ea20000000800 */
[----:B------:R-:W-:Y:S07]  /*0040*/  BSSY.RECONVERGENT B0, `(.L_x_10) ;  /* 0x0000061000007945 */ /* 0x000fee0003800200 */
[----:B------:R-:W3:Y:S01]  /*0050*/  S2UR UR7, SR_CTAID.X ;  /* 0x00000000000779c3 */ /* 0x000ee20000002500 */
[----:B-1----:R-:W-:-:S06]  /*0060*/  UIMAD UR6, UR10, UR10, URZ ;  /* 0x0000000a0a0672a4 */ /* 0x002fcc000f8e02ff */
[C---:B0-----:R-:W-:Y:S02]  /*0070*/  ISETP.GE.U32.AND P0, PT, R2.reuse, UR6, PT ;  /* 0x0000000602007c0c */ /* 0x041fe4000bf06070 */
[----:B------:R-:W-:Y:S02]  /*0080*/  SHF.R.U32.HI R13, RZ, 0x5, R2 ;  /* 0x00000005ff0d7819 */ /* 0x000fe40000011602 */
[----:B------:R-:W-:-:S09]  /*0090*/  LOP3.LUT R12, R2, 0x1f, RZ, 0xc0, !PT ;  /* 0x0000001f020c7812 */ /* 0x000fd200078ec0ff */
[----:B---3--:R-:W-:Y:S05]  /*00a0*/  @P0 BRA `(.L_x_11) ;  /* 0x0000000400680947 */ /* 0x008fea0003800000 */
[----:B------:R-:W-:Y:S01]  /*00b0*/  LOP3.LUT R3, RZ, R2, RZ, 0x33, !PT ;  /* 0x00000002ff037212 */ /* 0x000fe200078e33ff */
[----:B------:R-:W-:Y:S04]  /*00c0*/  BSSY.RECONVERGENT B1, `(.L_x_12) ;  /* 0x0000026000017945 */ /* 0x000fe80003800200 */
[----:B------:R-:W-:-:S05]  /*00d0*/  VIADD R3, R3, UR6 ;  /* 0x0000000603037c36 */ /* 0x000fca0008000000 */
[C---:B------:R-:W-:Y:S02]  /*00e0*/  ISETP.GE.U32.AND P1, PT, R3.reuse, 0x780, PT ;  /* 0x000007800300780c */ /* 0x040fe40003f26070 */
[----:B------:R-:W-:Y:S01]  /*00f0*/  LEA.HI R4, R3, 0x1, RZ, 0x19 ;  /* 0x0000000103047811 */ /* 0x000fe200078fc8ff */
[----:B------:R-:W-:-:S03]  /*0100*/  IMAD.MOV.U32 R3, RZ, RZ, R2 ;  /* 0x000000ffff037224 */ /* 0x000fc600078e0002 */
[----:B------:R-:W-:-:S04]  /*0110*/  LOP3.LUT R7, R4, 0xf, RZ, 0xc0, !PT ;  /* 0x0000000f04077812 */ /* 0x000fc800078ec0ff */
[----:B------:R-:W-:-:S03]  /*0120*/  ISETP.NE.AND P0, PT, R7, RZ, PT ;  /* 0x000000ff0700720c */ /* 0x000fc60003f05270 */
[----:B------:R-:W-:Y:S10]  /*0130*/  @!P1 BRA `(.L_x_13) ;  /* 0x0000000000789947 */ /* 0x000ff40003800000 */
[----:B------:R-:W0:Y:S01]  /*0140*/  S2UR UR5, SR_CgaCtaId ;  /* 0x00000000000579c3 */ /* 0x000e220000008800 */
[----:B------:R-:W-:Y:S01]  /*0150*/  UMOV UR4, 0x400 ;  /* 0x0000040000047882 */ /* 0x000fe20000000000 */
[----:B------:R-:W-:Y:S01]  /*0160*/  LOP3.LUT R5, R4, 0x3fffff0, RZ, 0xc0, !PT ;  /* 0x03fffff004057812 */ /* 0x000fe200078ec0ff */
[----:B------:R-:W-:Y:S01]  /*0170*/  UIADD3 UR4, UPT, UPT, UR4, 0x30, URZ ;  /* 0x0000003004047890 */ /* 0x000fe2000fffe0ff */
[----:B------:R-:W-:-:S03]  /*0180*/  IMAD.MOV.U32 R3, RZ, RZ, R2 ;  /* 0x000000ffff037224 */ /* 0x000fc600078e0002 */
[----:B------:R-:W-:Y:S01]  /*0190*/  IMAD.MOV R5, RZ, RZ, -R5 ;  /* 0x000000ffff057224 */ /* 0x000fe200078e0a05 */
[----:B0-----:R-:W-:-:S06]  /*01a0*/  ULEA UR4, UR5, UR4, 0x18 ;  /* 0x0000000405047291 */ /* 0x001fcc000f8ec0ff */
[----:B------:R-:W-:-:S05]  /*01b0*/  LEA R6, R2, UR4, 0x2 ;  /* 0x0000000402067c11 */ /* 0x000fca000f8e10ff */
[----:B------:R-:W-:-:S07]  /*01c0*/  VIADD R6, R6, 0x1000 ;  /* 0x0000100006067836 */ /* 0x000fce0000000000 */
.L_x_14:
[----:B------:R-:W-:Y:S01]  /*01d0*/  VIADD R5, R5, 0x10 ;  /* 0x0000001005057836 */ /* 0x000fe20000000000 */
[----:B------:R-:W-:Y:S01]  /*01e0*/  STS [R6+-0x1000], RZ ;  /* 0xfff000ff06007388 */ /* 0x000fe20000000800 */
[----:B------:R-:W-:-:S03]  /*01f0*/  VIADD R3, R3, 0x800 ;  /* 0x0000080003037836 */ /* 0x000fc60000000000 */
[----:B------:R-:W-:Y:S01]  /*0200*/  ISETP.NE.AND P1, PT, R5, RZ, PT ;  /* 0x000000ff0500720c */ /* 0x000fe20003f25270 */
[----:B------:R-:W-:Y:S04]  /*0210*/  STS [R6+-0xe00], RZ ;  /* 0xfff200ff06007388 */ /* 0x000fe80000000800 */
[----:B------:R-:W-:Y:S04]  /*0220*/  STS [R6+-0xc00], RZ ;  /* 0xfff400ff06007388 */ /* 0x000fe80000000800 */
[----:B------:R-:W-:Y:S04]  /*0230*/  STS [R6+-0xa00], RZ ;  /* 0xfff600ff06007388 */ /* 0x000fe80000000800 */
[----:B------:R-:W-:Y:S04]  /*0240*/  STS [R6+-0x800], RZ ;  /* 0xfff800ff06007388 */ /* 0x000fe80000000800 */
[----:B------:R-:W-:Y:S04]  /*0250*/  STS [R6+-0x600], RZ ;  /* 0xfffa00ff06007388 */ /* 0x000fe80000000800 */
[----:B------:R-:W-:Y:S04]  /*0260*/  STS [R6+-0x400], RZ ;  /* 0xfffc00ff06007388 */ /* 0x000fe80000000800 */
[----:B------:R-:W-:Y:S04]  /*0270*/  STS [R6+-0x200], RZ ;  /* 0xfffe00ff06007388 */ /* 0x000fe80000000800 */
[----:B------:R-:W-:Y:S04]  /*0280*/  STS [R6], RZ ;  /* 0x000000ff06007388 */ /* 0x000fe80000000800 */
[----:B------:R-:W-:Y:S04]  /*0290*/  STS [R6+0x200], RZ ;  /* 0x000200ff06007388 */ /* 0x000fe80000000800 */
[----:B------:R-:W-:Y:S04]  /*02a0*/  STS [R6+0x400], RZ ;  /* 0x000400ff06007388 */ /* 0x000fe80000000800 */
[----:B------:R-:W-:Y:S04]  /*02b0*/  STS [R6+0x600], RZ ;  /* 0x000600ff06007388 */ /* 0x000fe80000000800 */
[----:B------:R-:W-:Y:S04]  /*02c0*/  STS [R6+0x800], RZ ;  /* 0x000800ff06007388 */ /* 0x000fe80000000800 */
[----:B------:R-:W-:Y:S04]  /*02d0*/  STS [R6+0xa00], RZ ;  /* 0x000a00ff06007388 */ /* 0x000fe80000000800 */
[----:B------:R-:W-:Y:S04]  /*02e0*/  STS [R6+0xc00], RZ ;  /* 0x000c00ff06007388 */ /* 0x000fe80000000800 */
[----:B------:R0:W-:Y:S02]  /*02f0*/  STS [R6+0xe00], RZ ;  /* 0x000e00ff06007388 */ /* 0x0001e40000000800 */
[----:B0-----:R-:W-:Y:S01]  /*0300*/  VIADD R6, R6, 0x2000 ;  /* 0x0000200006067836 */ /* 0x001fe20000000000 */
[----:B------:R-:W-:Y:S06]  /*0310*/  @P1 BRA `(.L_x_14) ;  /* 0xfffffffc00ac1947 */ /* 0x000fec000383ffff */
.L_x_13:
[----:B------:R-:W-:Y:S05]  /*0320*/  BSYNC.RECONVERGENT B1 ;  /* 0x0000000000017941 */ /* 0x000fea0003800200 */
.L_x_12:
[----:B------:R-:W-:Y:S05]  /*0330*/  @!P0 BRA `(.L_x_11) ;  /* 0x0000000000c48947 */ /* 0x000fea0003800000 */
[----:B------:R-:W-:Y:S01]  /*0340*/  ISETP.GE.U32.AND P0, PT, R7, 0x8, PT ;  /* 0x000000080700780c */ /* 0x000fe20003f06070 */
[----:B------:R-:W-:Y:S01]  /*0350*/  BSSY.RECONVERGENT B1, `(.L_x_15) ;  /* 0x0000012000017945 */ /* 0x000fe20003800200 */
[----:B------:R-:W-:-:S04]  /*0360*/  LOP3.LUT R6, R4, 0x7, RZ, 0xc0, !PT ;  /* 0x0000000704067812 */ /* 0x000fc800078ec0ff */
[----:B------:R-:W-:-:S07]  /*0370*/  ISETP.NE.AND P1, PT, R6, RZ, PT ;  /* 0x000000ff0600720c */ /* 0x000fce0003f25270 */
[----:B------:R-:W-:Y:S06]  /*0380*/  @!P0 BRA `(.L_x_16) ;  /* 0x0000000000388947 */ /* 0x000fec0003800000 */
[----:B------:R-:W0:Y:S01]  /*0390*/  S2UR UR5, SR_CgaCtaId ;  /* 0x00000000000579c3 */ /* 0x000e220000008800 */
[----:B------:R-:W-:Y:S02]  /*03a0*/  UMOV UR4, 0x400 ;  /* 0x0000040000047882 */ /* 0x000fe40000000000 */
[----:B------:R-:W-:-:S04]  /*03b0*/  UIADD3 UR4, UPT, UPT, UR4, 0x30, URZ ;  /* 0x0000003004047890 */ /* 0x000fc8000fffe0ff */
[----:B0-----:R-:W-:-:S06]  /*03c0*/  ULEA UR4, UR5, UR4, 0x18 ;  /* 0x0000000405047291 */ /* 0x001fcc000f8ec0ff */
[C---:B------:R-:W-:Y:S01]  /*03d0*/  LEA R5, R3.reuse, UR4, 0x2 ;  /* 0x0000000403057c11 */ /* 0x040fe2000f8e10ff */
[----:B------:R-:W-:-:S04]  /*03e0*/  VIADD R3, R3, 0x400 ;  /* 0x0000040003037836 */ /* 0x000fc80000000000 */
[----:B------:R0:W-:Y:S04]  /*03f0*/  STS [R5], RZ ;  /* 0x000000ff05007388 */ /* 0x0001e80000000800 */
[----:B------:R0:W-:Y:S04]  /*0400*/  STS [R5+0x200], RZ ;  /* 0x000200ff05007388 */ /* 0x0001e80000000800 */
[----:B------:R0:W-:Y:S04]  /*0410*/  STS [R5+0x400], RZ ;  /* 0x000400ff05007388 */ /* 0x0001e80000000800 */
[----:B------:R0:W-:Y:S04]  /*0420*/  STS [R5+0x600], RZ ;  /* 0x000600ff05007388 */ /* 0x0001e80000000800 */
[----:B------:R0:W-:Y:S04]  /*0430*/  STS [R5+0x800], RZ ;  /* 0x000800ff05007388 */ /* 0x0001e80000000800 */
[----:B------:R0:W-:Y:S04]  /*0440*/  STS [R5+0xa00], RZ ;  /* 0x000a00ff05007388 */ /* 0x0001e80000000800 */
[----:B------:R0:W-:Y:S04]  /*0450*/  STS [R5+0xc00], RZ ;  /* 0x000c00ff05007388 */ /* 0x0001e80000000800 */
[----:B------:R0:W-:Y:S02]  /*0460*/  STS [R5+0xe00], RZ ;  /* 0x000e00ff05007388 */ /* 0x0001e40000000800 */
.L_x_16:
[----:B------:R-:W-:Y:S05]  /*0470*/  BSYNC.RECONVERGENT B1 ;  /* 0x0000000000017941 */ /* 0x000fea0003800200 */
.L_x_15:
[----:B------:R-:W-:Y:S05]  /*0480*/  @!P1 BRA `(.L_x_11) ;  /* 0x0000000000709947 */ /* 0x000fea0003800000 */
[----:B------:R-:W-:Y:S01]  /*0490*/  ISETP.GE.U32.AND P0, PT, R6, 0x4, PT ;  /* 0x000000040600780c */ /* 0x000fe20003f06070 */
[----:B------:R-:W-:Y:S01]  /*04a0*/  BSSY.RECONVERGENT B1, `(.L_x_17) ;  /* 0x000000e000017945 */ /* 0x000fe20003800200 */
[----:B------:R-:W-:-:S04]  /*04b0*/  LOP3.LUT R4, R4, 0x3, RZ, 0xc0, !PT ;  /* 0x0000000304047812 */ /* 0x000fc800078ec0ff */
[----:B------:R-:W-:-:S07]  /*04c0*/  ISETP.NE.AND P1, PT, R4, RZ, PT ;  /* 0x000000ff0400720c */ /* 0x000fce0003f25270 */
[----:B------:R-:W-:Y:S06]  /*04d0*/  @!P0 BRA `(.L_x_18) ;  /* 0x0000000000288947 */ /* 0x000fec0003800000 */
[----:B------:R-:W1:Y:S01]  /*04e0*/  S2UR UR5, SR_CgaCtaId ;  /* 0x00000000000579c3 */ /* 0x000e620000008800 */
[----:B------:R-:W-:Y:S02]  /*04f0*/  UMOV UR4, 0x400 ;  /* 0x0000040000047882 */ /* 0x000fe40000000000 */
[----:B------:R-:W-:-:S04]  /*0500*/  UIADD3 UR4, UPT, UPT, UR4, 0x30, URZ ;  /* 0x0000003004047890 */ /* 0x000fc8000fffe0ff */
[----:B-1----:R-:W-:-:S06]  /*0510*/  ULEA UR4, UR5, UR4, 0x18 ;  /* 0x0000000405047291 */ /* 0x002fcc000f8ec0ff */
[C---:B0-----:R-:W-:Y:S01]  /*0520*/  LEA R5, R3.reuse, UR4, 0x2 ;  /* 0x0000000403057c11 */ /* 0x041fe2000f8e10ff */
[----:B------:R-:W-:-:S04]  /*0530*/  VIADD R3, R3, 0x200 ;  /* 0x0000020003037836 */ /* 0x000fc80000000000 */
[----:B------:R1:W-:Y:S04]  /*0540*/  STS [R5], RZ ;  /* 0x000000ff05007388 */ /* 0x0003e80000000800 */
[----:B------:R1:W-:Y:S04]  /*0550*/  STS [R5+0x200], RZ ;  /* 0x000200ff05007388 */ /* 0x0003e80000000800 */
[----:B------:R1:W-:Y:S04]  /*0560*/  STS [R5+0x400], RZ ;  /* 0x000400ff05007388 */ /* 0x0003e80000000800 */
[----:B------:R1:W-:Y:S02]  /*0570*/  STS [R5+0x600], RZ ;  /* 0x000600ff05007388 */ /* 0x0003e40000000800 */
.L_x_18:
[----:B------:R-:W-:Y:S05]  /*0580*/  BSYNC.RECONVERGENT B1 ;  /* 0x0000000000017941 */ /* 0x000fea0003800200 */
.L_x_17:
[----:B------:R-:W-:Y:S05]  /*0590*/  @!P1 BRA `(.L_x_11) ;  /* 0x00000000002c9947 */ /* 0x000fea0003800000 */
[----:B------:R-:W3:Y:S01]  /*05a0*/  S2UR UR5, SR_CgaCtaId ;  /* 0x00000000000579c3 */ /* 0x000ee20000008800 */
[----:B------:R-:W-:Y:S01]  /*05b0*/  UMOV UR4, 0x400 ;  /* 0x0000040000047882 */ /* 0x000fe20000000000 */
[----:B------:R-:W-:Y:S01]  /*05c0*/  IMAD.MOV R4, RZ, RZ, -R4 ;  /* 0x000000ffff047224 */ /* 0x000fe200078e0a04 */
[----:B------:R-:W-:-:S04]  /*05d0*/  UIADD3 UR4, UPT, UPT, UR4, 0x30, URZ ;  /* 0x0000003004047890 */ /* 0x000fc8000fffe0ff */
[----:B---3--:R-:W-:-:S06]  /*05e0*/  ULEA UR4, UR5, UR4, 0x18 ;  /* 0x0000000405047291 */ /* 0x008fcc000f8ec0ff */
[----:B------:R-:W-:-:S07]  /*05f0*/  LEA R3, R3, UR4, 0x2 ;  /* 0x0000000403037c11 */ /* 0x000fce000f8e10ff */
.L_x_19:
[----:B------:R-:W-:Y:S01]  /*0600*/  VIADD R4, R4, 0x1 ;  /* 0x0000000104047836 */ /* 0x000fe20000000000 */
[----:B------:R3:W-:Y:S04]  /*0610*/  STS [R3], RZ ;  /* 0x000000ff03007388 */ /* 0x0007e80000000800 */
[----:B------:R-:W-:Y:S01]  /*0620*/  ISETP.NE.AND P0, PT, R4, RZ, PT ;  /* 0x000000ff0400720c */ /* 0x000fe20003f05270 */
[----:B---3--:R-:W-:-:S12]  /*0630*/  VIADD R3, R3, 0x200 ;  /* 0x0000020003037836 */ /* 0x008fd80000000000 */
[----:B------:R-:W-:Y:S05]  /*0640*/  @P0 BRA `(.L_x_19) ;  /* 0xfffffffc00ec0947 */ /* 0x000fea000383ffff */
.L_x_11:
[----:B------:R-:W-:Y:S05]  /*0650*/  BSYNC.RECONVERGENT B0 ;  /* 0x0000000000007941 */ /* 0x000fea0003800200 */
.L_x_10:
[----:B------:R-:W3:Y:S01]  /*0660*/  LDC R4, c[0x0][0x3a0] ;  /* 0x0000e800ff047b82 */ /* 0x000ee20000000800 */
[----:B------:R-:W4:Y:S01]  /*0670*/  LDCU.64 UR8, c[0x0][0x358] ;  /* 0x00006b00ff0877ac */ /* 0x000f220008000a00 */
[----:B------:R-:W-:Y:S01]  /*0680*/  BSSY.RECONVERGENT B0, `(.L_x_20) ;  /* 0x0000022000007945 */ /* 0x000fe20003800200 */
[----:B------:R-:W0:Y:S01]  /*0690*/  LDCU UR11, c[0x0][0x3a0] ;  /* 0x00007400ff0b77ac */ /* 0x000e220008000800 */
[----:B------:R-:W0:Y:S01]  /*06a0*/  LDCU UR6, c[0x0][0x3a8] ;  /* 0x00007500ff0677ac */ /* 0x000e220008000800 */
[----:B------:R-:W0:Y:S03]  /*06b0*/  LDCU.64 UR12, c[0x0][0x380] ;  /* 0x00007000ff0c77ac */ /* 0x000e260008000a00 */
[----:B------:R-:W-:Y:S01]  /*06c0*/  BAR.SYNC.DEFER_BLOCKING 0x0 ;  /* 0x0000000000007b1d */ /* 0x000fe20000010000 */
[----:B---3--:R-:W-:-:S13]  /*06d0*/  ISETP.GE.AND P0, PT, R13, R4, PT ;  /* 0x000000040d00720c */ /* 0x008fda0003f06270 */
[----:B0---4-:R-:W-:Y:S05]  /*06e0*/  @P0 BRA `(.L_x_21) ;  /* 0x00000000006c0947 */ /* 0x011fea0003800000 */
[----:B-1----:R-:W0:Y:S01]  /*06f0*/  LDC R5, c[0x0][0x3ac] ;  /* 0x0000eb00ff057b82 */ /* 0x002e220000000800 */
[----:B------:R-:W-:Y:S01]  /*0700*/  IMAD R3, R4, UR7, RZ ;  /* 0x0000000704037c24 */ /* 0x000fe2000f8e02ff */
[-C--:B------:R-:W-:Y:S01]  /*0710*/  ISETP.GE.U32.AND P0, PT, R12, R4.reuse, PT ;  /* 0x000000040c00720c */ /* 0x080fe20003f06070 */
[----:B------:R-:W-:Y:S02]  /*0720*/  IMAD.MOV.U32 R7, RZ, RZ, R13 ;  /* 0x000000ffff077224 */ /* 0x000fe400078e000d */
[----:B------:R-:W-:-:S05]  /*0730*/  IMAD R3, R3, R4, RZ ;  /* 0x0000000403037224 */ /* 0x000fca00078e02ff */
[----:B------:R-:W-:-:S04]  /*0740*/  IADD3 R10, P1, PT, R12, R3, RZ ;  /* 0x000000030c0a7210 */ /* 0x000fc80007f3e0ff */
[----:B------:R-:W-:Y:S02]  /*0750*/  LEA.HI.X.SX32 R14, R3, RZ, 0x1, P1 ;  /* 0x000000ff030e7211 */ /* 0x000fe400008f0eff */
[----:B0-----:R-:W-:-:S07]  /*0760*/  IADD3 R6, PT, PT, R5, UR10, R12 ;  /* 0x0000000a05067c10 */ /* 0x001fce000fffe00c */
.L_x_24:
[----:B------:R-:W-:Y:S04]  /*0770*/  BSSY.RECONVERGENT B1, `(.L_x_22) ;  /* 0x000000f000017945 */ /* 0x000fe80003800200 */
[----:B0-----:R-:W-:Y:S05]  /*0780*/  @P0 BRA `(.L_x_23) ;  /* 0x0000000000340947 */ /* 0x001fea0003800000 */
[----:B------:R-:W-:-:S05]  /*0790*/  IMAD R3, R7, UR11, RZ ;  /* 0x0000000b07037c24 */ /* 0x000fca000f8e02ff */
[----:B------:R-:W-:-:S04]  /*07a0*/  IADD3 R5, P1, PT, R3, R10, RZ ;  /* 0x0000000a03057210 */ /* 0x000fc80007f3e0ff */
[----:B------:R-:W-:Y:S02]  /*07b0*/  LEA.HI.X.SX32 R8, R3, R14, 0x1, P1 ;  /* 0x0000000e03087211 */ /* 0x000fe400008f0eff */
[----:B------:R-:W-:-:S04]  /*07c0*/  LEA R4, P1, R5, UR12, 0x2 ;  /* 0x0000000c05047c11 */ /* 0x000fc8000f8210ff */
[----:B------:R-:W-:-:S05]  /*07d0*/  LEA.HI.X R5, R5, UR13, R8, 0x2, P1 ;  /* 0x0000000d05057c11 */ /* 0x000fca00088f1408 */
[----:B------:R-:W3:Y:S01]  /*07e0*/  LDG.E.CONSTANT R4, desc[UR8][R4.64] ;  /* 0x0000000804047981 */ /* 0x000ee2000c1e9900 */
[----:B------:R-:W0:Y:S01]  /*07f0*/  S2UR UR5, SR_CgaCtaId ;  /* 0x00000000000579c3 */ /* 0x000e220000008800 */
[----:B------:R-:W-:Y:S01]  /*0800*/  UMOV UR4, 0x400 ;  /* 0x0000040000047882 */ /* 0x000fe20000000000 */
[----:B------:R-:W-:Y:S01]  /*0810*/  IMAD R3, R7, UR6, R6 ;  /* 0x0000000607037c24 */ /* 0x000fe2000f8e0206 */
[----:B------:R-:W-:-:S04]  /*0820*/  UIADD3 UR4, UPT, UPT, UR4, 0x30, URZ ;  /* 0x0000003004047890 */ /* 0x000fc8000fffe0ff */
[----:B0-----:R-:W-:-:S06]  /*0830*/  ULEA UR4, UR5, UR4, 0x18 ;  /* 0x0000000405047291 */ /* 0x001fcc000f8ec0ff */
[----:B------:R-:W-:-:S05]  /*0840*/  LEA R3, R3, UR4, 0x2 ;  /* 0x0000000403037c11 */ /* 0x000fca000f8e10ff */
[----:B---3--:R0:W-:Y:S02]  /*0850*/  STS [R3], R4 ;  /* 0x0000000403007388 */ /* 0x0081e40000000800 */
.L_x_23:
[----:B------:R-:W-:Y:S05]  /*0860*/  BSYNC.RECONVERGENT B1 ;  /* 0x0000000000017941 */ /* 0x000fea0003800200 */
.L_x_22:
[----:B--2---:R-:W-:-:S04]  /*0870*/  LEA.HI R7, R0, R7, RZ, 0x1b ;  /* 0x0000000700077211 */ /* 0x004fc800078fd8ff */
[----:B------:R-:W-:-:S13]  /*0880*/  ISETP.GE.AND P1, PT, R7, UR11, PT ;  /* 0x0000000b07007c0c */ /* 0x000fda000bf26270 */
[----:B------:R-:W-:Y:S05]  /*0890*/  @!P1 BRA `(.L_x_24) ;  /* 0xfffffffc00b49947 */ /* 0x000fea000383ffff */
.L_x_21:
[----:B------:R-:W-:Y:S05]  /*08a0*/  BSYNC.RECONVERGENT B0 ;  /* 0x0000000000007941 */ /* 0x000fea0003800200 */
.L_x_20:
[----:B------:R-:W0:Y:S01]  /*08b0*/  LDC.64 R14, c[0x0][0x398] ;  /* 0x0000e600ff0e7b82 */ /* 0x000e220000000a00 */
[----:B------:R-:W-:Y:S01]  /*08c0*/  BSSY.RECONVERGENT B0, `(.L_x_25) ;  /* 0x0000021000007945 */ /* 0x000fe20003800200 */
[----:B0-----:R-:W0:Y:S08]  /*08d0*/  I2F.U32.RP R3, R14 ;  /* 0x0000000e00037306 */ /* 0x001e300000209000 */
[----:B0-----:R-:W0:Y:S02]  /*08e0*/  MUFU.RCP R3, R3 ;  /* 0x0000000300037308 */ /* 0x001e240000001000 */
[----:B0-----:R-:W-:-:S02]  /*08f0*/  VIADD R4, R3, 0xffffffe ;  /* 0x0ffffffe03047836 */ /* 0x001fc40000000000 */
[----:B------:R-:W-:-:S04]  /*0900*/  IMAD R3, R15, R15, RZ ;  /* 0x0000000f0f037224 */ /* 0x000fc800078e02ff */
[----:B-1----:R0:W1:Y:S02]  /*0910*/  F2I.FTZ.U32.TRUNC.NTZ R5, R4 ;  /* 0x0000000400057305 */ /* 0x002064000021f000 */
[----:B0-----:R-:W-:Y:S02]  /*0920*/  IMAD.MOV.U32 R4, RZ, RZ, RZ ;  /* 0x000000ffff047224 */ /* 0x001fe400078e00ff */
[----:B-1----:R-:W-:-:S04]  /*0930*/  IMAD.MOV R7, RZ, RZ, -R5 ;  /* 0x000000ffff077224 */ /* 0x002fc800078e0a05 */
[----:B------:R-:W-:-:S04]  /*0940*/  IMAD R7, R7, R14, RZ ;  /* 0x0000000e07077224 */ /* 0x000fc800078e02ff */
[----:B------:R-:W-:-:S06]  /*0950*/  IMAD.HI.U32 R5, R5, R7, R4 ;  /* 0x0000000705057227 */ /* 0x000fcc00078e0004 */
[----:B------:R-:W-:-:S04]  /*0960*/  IMAD.HI.U32 R5, R5, UR7, RZ ;  /* 0x0000000705057c27 */ /* 0x000fc8000f8e00ff */
[----:B------:R-:W-:-:S04]  /*0970*/  IMAD.MOV R5, RZ, RZ, -R5 ;  /* 0x000000ffff057224 */ /* 0x000fc800078e0a05 */
[----:B------:R-:W-:-:S05]  /*0980*/  IMAD R5, R14, R5, UR7 ;  /* 0x000000070e057e24 */ /* 0x000fca000f8e0205 */
[----:B------:R-:W-:-:S13]  /*0990*/  ISETP.GE.U32.AND P0, PT, R5, R14, PT ;  /* 0x0000000e0500720c */ /* 0x000fda0003f06070 */
[----:B------:R-:W-:Y:S01]  /*09a0*/  @P0 IMAD.IADD R5, R5, 0x1, -R14 ;  /* 0x0000000105050824 */ /* 0x000fe200078e0a0e */
[----:B------:R-:W-:-:S04]  /*09b0*/  ISETP.NE.U32.AND P0, PT, R14, RZ, PT ;  /* 0x000000ff0e00720c */ /* 0x000fc80003f05070 */
[----:B------:R-:W-:-:S13]  /*09c0*/  ISETP.GE.U32.AND P1, PT, R5, R14, PT ;  /* 0x0000000e0500720c */ /* 0x000fda0003f26070 */
[----:B------:R-:W-:Y:S01]  /*09d0*/  @P1 IMAD.IADD R5, R5, 0x1, -R14 ;  /* 0x0000000105051824 */ /* 0x000fe200078e0a0e */
[----:B------:R-:W-:Y:S02]  /*09e0*/  ISETP.GE.U32.AND P1, PT, R2, R3, PT ;  /* 0x000000030200720c */ /* 0x000fe40003f26070 */
[----:B------:R-:W-:-:S05]  /*09f0*/  @!P0 LOP3.LUT R5, RZ, R14, RZ, 0x33, !PT ;  /* 0x0000000eff058212 */ /* 0x000fca00078e33ff */
[----:B------:R-:W-:-:S06]  /*0a00*/  IMAD R3, R3, R5, RZ ;  /* 0x0000000503037224 */ /* 0x000fcc00078e02ff */
[----:B------:R-:W-:Y:S05]  /*0a10*/  @P1 BRA `(.L_x_26) ;  /* 0x00000000002c1947 */ /* 0x000fea0003800000 */
[----:B------:R-:W0:Y:S01]  /*0a20*/  LDCU.64 UR4, c[0x0][0x390] ;  /* 0x00007200ff0477ac */ /* 0x000e220008000a00 */
[----:B------:R-:W-:-:S04]  /*0a30*/  IADD3 R5, P0, PT, R3, R2, RZ ;  /* 0x0000000203057210 */ /* 0x000fc80007f1e0ff */
[----:B------:R-:W-:Y:S02]  /*0a40*/  LEA.HI.X.SX32 R6, R3, RZ, 0x1, P0 ;  /* 0x000000ff03067211 */ /* 0x000fe400000f0eff */
[----:B0-----:R-:W-:-:S04]  /*0a50*/  LEA R4, P0, R5, UR4, 0x2 ;  /* 0x0000000405047c11 */ /* 0x001fc8000f8010ff */
[----:B------:R-:W-:-:S05]  /*0a60*/  LEA.HI.X R5, R5, UR5, R6, 0x2, P0 ;  /* 0x0000000505057c11 */ /* 0x000fca00080f1406 */
[----:B------:R-:W3:Y:S01]  /*0a70*/  LDG.E.CONSTANT R4, desc[UR8][R4.64] ;  /* 0x0000000804047981 */ /* 0x000ee2000c1e9900 */
[----:B------:R-:W0:Y:S01]  /*0a80*/  S2UR UR5, SR_CgaCtaId ;  /* 0x00000000000579c3 */ /* 0x000e220000008800 */
[----:B------:R-:W-:Y:S02]  /*0a90*/  UMOV UR4, 0x400 ;  /* 0x0000040000047882 */ /* 0x000fe40000000000 */
[----:B0-----:R-:W-:-:S06]  /*0aa0*/  ULEA UR4, UR5, UR4, 0x18 ;  /* 0x0000000405047291 */ /* 0x001fcc000f8ec0ff */
[----:B------:R-:W-:-:S05]  /*0ab0*/  LEA R3, R2, UR4, 0x2 ;  /* 0x0000000402037c11 */ /* 0x000fca000f8e10ff */
[----:B---3--:R0:W-:Y:S02]  /*0ac0*/  STS [R3], R4 ;  /* 0x0000000403007388 */ /* 0x0081e40000000800 */
.L_x_26:
[----:B------:R-:W-:Y:S05]  /*0ad0*/  BSYNC.RECONVERGENT B0 ;  /* 0x0000000000007941 */ /* 0x000fea0003800200 */
.L_x_25:
[----:B------:R-:W1:Y:S01]  /*0ae0*/  LDCU UR4, c[0x0][0x3a4] ;  /* 0x00007480ff0477ac */ /* 0x000e620008000800 */
[----:B------:R-:W-:Y:S01]  /*0af0*/  BAR.SYNC.DEFER_BLOCKING 0x0 ;  /* 0x0000000000007b1d */ /* 0x000fe20000010000 */
[----:B-1----:R-:W-:-:S13]  /*0b00*/  ISETP.GE.AND P0, PT, R13, UR4, PT ;  /* 0x000000040d007c0c */ /* 0x002fda000bf06270 */
[----:B------:R-:W-:Y:S05]  /*0b10*/  @P0 EXIT ;  /* 0x000000000000094d */ /* 0x000fea0003800000 */
[----:B------:R-:W1:Y:S01]  /*0b20*/  S2UR UR5, SR_CgaCtaId ;  /* 0x00000000000579c3 */ /* 0x000e620000008800 */
[----:B------:R-:W-:Y:S01]  /*0b30*/  UMOV UR4, 0x400 ;  /* 0x0000040000047882 */ /* 0x000fe20000000000 */
[----:B------:R-:W3:Y:S01]  /*0b40*/  LDCU UR6, c[0x0][0x3b0] ;  /* 0x00007600ff0677ac */ /* 0x000ee20008000800 */
[----:B------:R-:W4:Y:S05]  /*0b50*/  LDCU UR11, c[0x0][0x3a4] ;  /* 0x00007480ff0b77ac */ /* 0x000f2a0008000800 */
[----:B------:R-:W2:Y:S01]  /*0b60*/  LDC R16, c[0x0][0x3a8] ;  /* 0x0000ea00ff107b82 */ /* 0x000ea20000000800 */
[----:B------:R-:W0:Y:S07]  /*0b70*/  LDCU UR10, c[0x0][0x3b0] ;  /* 0x00007600ff0a77ac */ /* 0x000e2e0008000800 */
[----:B------:R-:W2:Y:S01]  /*0b80*/  LDC R17, c[0x0][0x3a4] ;  /* 0x0000e900ff117b82 */ /* 0x000ea20000000800 */
[----:B---3--:R-:W-:Y:S01]  /*0b90*/  IMAD R18, R12, UR6, RZ ;  /* 0x000000060c127c24 */ /* 0x008fe2000f8e02ff */
[----:B-1----:R-:W-:-:S06]  /*0ba0*/  ULEA UR4, UR5, UR4, 0x18 ;  /* 0x0000000405047291 */ /* 0x002fcc000f8ec0ff */
[----:B0-----:R-:W0:Y:S03]  /*0bb0*/  LDC.64 R2, c[0x0][0x388] ;  /* 0x0000e200ff027b82 */ /* 0x001e260000000a00 */
[----:B------:R-:W1:Y:S04]  /*0bc0*/  LDS R14, [UR4+0x20] ;  /* 0x00002004ff0e7984 */ /* 0x000e680008000800 */
[----:B------:R-:W3:Y:S04]  /*0bd0*/  LDS.128 R4, [UR4] ;  /* 0x00000004ff047984 */ /* 0x000ee80008000c00 */
[----:B------:R-:W0:Y:S01]  /*0be0*/  LDS.128 R8, [UR4+0x10] ;  /* 0x00001004ff087984 */ /* 0x000e220008000c00 */
[----:B------:R-:W5:Y:S02]  /*0bf0*/  LDCU.64 UR4, c[0x0][0x3a8] ;  /* 0x00007500ff0477ac */ /* 0x000f640008000a00 */
[----:B-----5:R-:W-:Y:S01]  /*0c00*/  IADD3 R15, PT, PT, -R15, UR4, RZ ;  /* 0x000000040f0f7c10 */ /* 0x020fe2000fffe1ff */
[----:B------:R-:W-:-:S03]  /*0c10*/  UIMAD UR4, UR4, UR5, URZ ;  /* 0x00000005040472a4 */ /* 0x000fc6000f8e02ff */
[----:B--2-4-:R-:W-:-:S13]  /*0c20*/  ISETP.GT.AND P0, PT, R18, R15, PT ;  /* 0x0000000f1200720c */ /* 0x014fda0003f04270 */
.L_x_29:
[----:B------:R-:W-:Y:S04]  /*0c30*/  BSSY.RECONVERGENT B0, `(.L_x_27) ;  /* 0x0000021000007945 */ /* 0x000fe80003800200 */
[----:B--2---:R-:W-:Y:S05]  /*0c40*/  @P0 BRA `(.L_x_28) ;  /* 0x00000000007c0947 */ /* 0x004fea0003800000 */
[----:B------:R-:W2:Y:S01]  /*0c50*/  S2UR UR6, SR_CgaCtaId ;  /* 0x00000000000679c3 */ /* 0x000ea20000008800 */
[----:B------:R-:W-:Y:S01]  /*0c60*/  UMOV UR5, 0x400 ;  /* 0x0000040000057882 */ /* 0x000fe20000000000 */
[----:B------:R-:W-:Y:S01]  /*0c70*/  IMAD R15, R13, UR4, R12 ;  /* 0x000000040d0f7c24 */ /* 0x000fe2000f8e020c */
[----:B------:R-:W-:-:S03]  /*0c80*/  UIADD3 UR5, UPT, UPT, UR5, 0x30, URZ ;  /* 0x0000003005057890 */ /* 0x000fc6000fffe0ff */
[----:B------:R-:W-:Y:S01]  /*0c90*/  IMAD R15, R15, UR10, RZ ;  /* 0x0000000a0f0f7c24 */ /* 0x000fe2000f8e02ff */
[----:B--2---:R-:W-:-:S06]  /*0ca0*/  ULEA UR5, UR6, UR5, 0x18 ;  /* 0x0000000506057291 */ /* 0x004fcc000f8ec0ff */
[----:B------:R-:W-:-:S05]  /*0cb0*/  LEA R23, R15, UR5, 0x2 ;  /* 0x000000050f177c11 */ /* 0x000fca000f8e10ff */
[----:B------:R-:W3:Y:S01]  /*0cc0*/  LDS R24, [R23+0x4] ;  /* 0x0000040017187984 */ /* 0x000ee20000000800 */
[----:B------:R-:W-:-:S03]  /*0cd0*/  IMAD R29, R16, 0x4, R23 ;  /* 0x00000004101d7824 */ /* 0x000fc600078e0217 */
[----:B------:R-:W2:Y:S01]  /*0ce0*/  LDS R25, [R23] ;  /* 0x0000000017197984 */ /* 0x000ea20000000800 */
[----:B------:R-:W-:-:S03]  /*0cf0*/  IMAD R28, R16, 0x4, R29 ;  /* 0x00000004101c7824 */ /* 0x000fc600078e021d */
[----:B------:R-:W4:Y:S04]  /*0d00*/  LDS R26, [R23+0x8] ;  /* 0x00000800171a7984 */ /* 0x000f280000000800 */
[----:B------:R-:W5:Y:S04]  /*0d10*/  LDS R22, [R29] ;  /* 0x000000001d167984 */ /* 0x000f680000000800 */
[----:B------:R-:W0:Y:S04]  /*0d20*/  LDS R19, [R29+0x4] ;  /* 0x000004001d137984 */ /* 0x000e280000000800 */
[----:B------:R-:W1:Y:S04]  /*0d30*/  LDS R20, [R29+0x8] ;  /* 0x000008001d147984 */ /* 0x000e680000000800 */
[----:B------:R-:W1:Y:S04]  /*0d40*/  LDS R21, [R28] ;  /* 0x000000001c157984 */ /* 0x000e680000000800 */
[----:B------:R-:W1:Y:S04]  /*0d50*/  LDS R18, [R28+0x4] ;  /* 0x000004001c127984 */ /* 0x000e680000000800 */
[----:B------:R-:W1:Y:S01]  /*0d60*/  LDS R15, [R28+0x8] ;  /* 0x000008001c0f7984 */ /* 0x000e620000000800 */
[----:B---3--:R-:W-:-:S04]  /*0d70*/  FMUL R27, R24, R5 ;  /* 0x00000005181b7220 */ /* 0x008fc80000400000 */
[----:B--2---:R-:W-:-:S04]  /*0d80*/  FFMA R25, R4, R25, R27 ;  /* 0x0000001904197223 */ /* 0x004fc8000000001b */
[----:B----4-:R-:W-:-:S04]  /*0d90*/  FFMA R25, R26, R6, R25 ;  /* 0x000000061a197223 */ /* 0x010fc80000000019 */
[----:B-----5:R-:W-:-:S04]  /*0da0*/  FFMA R25, R22, R7, R25 ;  /* 0x0000000716197223 */ /* 0x020fc80000000019 */
[----:B0-----:R-:W-:-:S04]  /*0db0*/  FFMA R19, R8, R19, R25 ;  /* 0x0000001308137223 */ /* 0x001fc80000000019 */
[----:B-1----:R-:W-:Y:S01]  /*0dc0*/  FFMA R20, R20, R9, R19 ;  /* 0x0000000914147223 */ /* 0x002fe20000000013 */
[----:B------:R-:W-:-:S03]  /*0dd0*/  IMAD R19, R17, UR7, R13 ;  /* 0x0000000711137c24 */ /* 0x000fc6000f8e020d */
[----:B------:R-:W-:Y:S01]  /*0de0*/  FFMA R21, R21, R10, R20 ;  /* 0x0000000a15157223 */ /* 0x000fe20000000014 */
[----:B------:R-:W-:-:S03]  /*0df0*/  IMAD R19, R19, R17, R12 ;  /* 0x0000001113137224 */ /* 0x000fc600078e020c */
[----:B------:R-:W-:Y:S01]  /*0e00*/  FFMA R21, R18, R11, R21 ;  /* 0x0000000b12157223 */ /* 0x000fe20000000015 */
[----:B------:R-:W-:-:S04]  /*0e10*/  IMAD.WIDE R18, R19, 0x4, R2 ;  /* 0x0000000413127825 */ /* 0x000fc800078e0202 */
[----:B------:R-:W-:-:S05]  /*0e20*/  FFMA R15, R14, R15, R21 ;  /* 0x0000000f0e0f7223 */ /* 0x000fca0000000015 */
[----:B------:R2:W-:Y:S02]  /*0e30*/  STG.E desc[UR8][R18.64], R15 ;  /* 0x0000000f12007986 */ /* 0x0005e4000c101908 */
.L_x_28:
[----:B------:R-:W-:Y:S05]  /*0e40*/  BSYNC.RECONVERGENT B0 ;  /* 0x0000000000007941 */ /* 0x000fea0003800200 */
.L_x_27:
[----:B------:R-:W-:-:S04]  /*0e50*/  LEA.HI R13, R0, R13, RZ, 0x1b ;  /* 0x0000000d000d7211 */ /* 0x000fc800078fd8ff */
[----:B------:R-:W-:-:S13]  /*0e60*/  ISETP.GE.AND P1, PT, R13, UR11, PT ;  /* 0x0000000b0d007c0c */ /* 0x000fda000bf26270 */
[----:B------:R-:W-:Y:S05]  /*0e70*/  @!P1 BRA `(.L_x_29) ;  /* 0xfffffffc006c9947 */ /* 0x000fea000383ffff */
[----:B------:R-:W-:Y:S05]  /*0e80*/  EXIT ;  /* 0x000000000000794d */ /* 0x000fea0003800000 */
.L_x_30:
        /* <DEDUP_REMOVED lines=15> */
.L_x_32:


//--------------------- .nv.shared._Z14depth_conv_bigPKfPfS0_iiiiiii --------------------------
	.section	.nv.shared._Z14depth_conv_bigPKfPfS0_iiiiiii,"aw",@nobits
	.sectionflags	@""
	.align	16
.nv.shared._Z14depth_conv_bigPKfPfS0_iiiiiii:
	.zero		1072


//--------------------- .nv.shared.reserved.0     --------------------------
	.section	.nv.shared.reserved.0,"aw",@nobits
	.weak		__nv_reservedSMEM_offset_0_alias
	.size		__nv_reservedSMEM_offset_0_alias, 0, 64
	.other		__nv_reservedSMEM_offset_0_alias,@"STO_CUDA_RESERVED_SHARED STV_DEFAULT"
__nv_reservedSMEM_offset_0_alias:
	.zero		0
	.zero		64


//--------------------- .nv.shared._Z16depth_conv_smallPKfPfS0_iiiiiii --------------------------
	.section	.nv.shared._Z16depth_conv_smallPKfPfS0_iiiiiii,"aw",@nobits
	.sectionflags	@""
	.align	16
.nv.shared._Z16depth_conv_smallPKfPfS0_iiiiiii:
	.zero		1072


//--------------------- .nv.constant0._Z14depth_conv_bigPKfPfS0_iiiiiii --------------------------
	.section	.nv.constant0._Z14depth_conv_bigPKfPfS0_iiiiiii,"a",@progbits
	.sectionflags	@""
	.align	4
.nv.constant0._Z14depth_conv_bigPKfPfS0_iiiiiii:
	.zero		948


//--------------------- .nv.constant0._Z16depth_conv_smallPKfPfS0_iiiiiii --------------------------
	.section	.nv.constant0._Z16depth_conv_smallPKfPfS0_iiiiiii,"a",@progbits
	.sectionflags	@""
	.align	4
.nv.constant0._Z16depth_conv_smallPKfPfS0_iiiiiii:
	.zero		948


//--------------------- SYMBOLS --------------------------

	.type		.nv.reservedSmem.offset0,@object
	.size		.nv.reservedSmem.offset0,0x4
	.type		.nv.reservedSmem.cap,@object
	.size		.nv.reservedSmem.cap,0x4
